//
// Generated by NVIDIA NVVM Compiler
//
// Compiler Build ID: CL-36424714
// Cuda compilation tools, release 13.0, V13.0.88
// Based on NVVM 20.0.0
//

.version 9.0
.target sm_100
.address_size 64

	// .globl	_Z21imageProcessingKernelPfS_ii
.global .align 4 .b8 __cudart_i2opi_f[24] = {65, 144, 67, 60, 153, 149, 98, 219, 192, 221, 52, 245, 209, 87, 39, 252, 41, 21, 68, 78, 110, 131, 249, 162};

.visible .entry _Z21imageProcessingKernelPfS_ii(
	.param .u64 .ptr .align 1 _Z21imageProcessingKernelPfS_ii_param_0,
	.param .u64 .ptr .align 1 _Z21imageProcessingKernelPfS_ii_param_1,
	.param .u32 _Z21imageProcessingKernelPfS_ii_param_2,
	.param .u32 _Z21imageProcessingKernelPfS_ii_param_3
)
{
	.local .align 4 .b8 	__local_depot0[28];
	.reg .b64 	%SP;
	.reg .b64 	%SPL;
	.reg .pred 	%p<20>;
	.reg .b32 	%r<58>;
	.reg .b32 	%f<100>;
	.reg .b64 	%rd<29>;
	.reg .b64 	%fd<3>;

	mov.u64 	%SPL, __local_depot0;
	ld.param.u64 	%rd9, [_Z21imageProcessingKernelPfS_ii_param_0];
	ld.param.u64 	%rd10, [_Z21imageProcessingKernelPfS_ii_param_1];
	ld.param.u32 	%r17, [_Z21imageProcessingKernelPfS_ii_param_2];
	ld.param.u32 	%r18, [_Z21imageProcessingKernelPfS_ii_param_3];
	add.u64 	%rd1, %SPL, 0;
	mov.u32 	%r19, %ctaid.x;
	mov.u32 	%r20, %ntid.x;
	mov.u32 	%r21, %tid.x;
	mad.lo.s32 	%r1, %r19, %r20, %r21;
	setp.ge.s32 	%p1, %r1, %r18;
	@%p1 bra 	$L__BB0_17;
	cvta.to.global.u64 	%rd12, %rd9;
	add.s32 	%r2, %r17, %r1;
	mul.wide.s32 	%rd13, %r2, 4;
	add.s64 	%rd14, %rd12, %rd13;
	ld.global.f32 	%f14, [%rd14];
	div.rn.f32 	%f15, %f14, 0f437F0000;
	add.f32 	%f16, %f15, 0fBF000000;
	fma.rn.f32 	%f1, %f16, 0f3F99999A, 0f3F000000;
	abs.f32 	%f2, %f1;
	setp.eq.f32 	%p2, %f1, 0f3F800000;
	mov.f32 	%f98, 0f3F800000;
	@%p2 bra 	$L__BB0_8;
	setp.num.f32 	%p3, %f2, %f2;
	@%p3 bra 	$L__BB0_4;
	mov.f32 	%f73, 0f3EE8BA2E;
	add.rn.f32 	%f98, %f1, %f73;
	bra.uni 	$L__BB0_8;
$L__BB0_4:
	setp.neu.f32 	%p4, %f1, 0f00000000;
	setp.neu.f32 	%p5, %f2, 0f7F800000;
	and.pred  	%p6, %p4, %p5;
	@%p6 bra 	$L__BB0_6;
	add.f32 	%f72, %f1, %f1;
	mov.b32 	%r31, %f72;
	and.b32  	%r32, %r31, 2147483647;
	mov.b32 	%f98, %r32;
	bra.uni 	$L__BB0_8;
$L__BB0_6:
	setp.lt.f32 	%p7, %f2, 0f00800000;
	mul.f32 	%f17, %f2, 0f4B800000;
	selp.f32 	%f18, %f17, %f2, %p7;
	mov.b32 	%r22, %f18;
	add.s32 	%r23, %r22, -1060439283;
	and.b32  	%r24, %r23, -8388608;
	sub.s32 	%r25, %r22, %r24;
	mov.b32 	%f19, %r25;
	cvt.rn.f32.s32 	%f20, %r24;
	selp.f32 	%f21, 0fC1C00000, 0f00000000, %p7;
	fma.rn.f32 	%f22, %f20, 0f34000000, %f21;
	add.f32 	%f23, %f19, 0fBF800000;
	add.f32 	%f24, %f19, 0f3F800000;
	rcp.approx.ftz.f32 	%f25, %f24;
	add.f32 	%f26, %f23, %f23;
	mul.f32 	%f27, %f26, %f25;
	mul.f32 	%f28, %f27, %f27;
	neg.f32 	%f29, %f27;
	sub.f32 	%f30, %f23, %f27;
	add.f32 	%f31, %f30, %f30;
	fma.rn.f32 	%f32, %f29, %f23, %f31;
	mul.rn.f32 	%f33, %f25, %f32;
	fma.rn.f32 	%f34, %f28, 0f3A2C32E4, 0f3B52E7DB;
	fma.rn.f32 	%f35, %f34, %f28, 0f3C93BB73;
	fma.rn.f32 	%f36, %f35, %f28, 0f3DF6384F;
	mul.rn.f32 	%f37, %f36, %f28;
	fma.rn.f32 	%f38, %f27, 0f3FB8AA3B, %f22;
	mul.f32 	%f39, %f37, 0f40400000;
	sub.f32 	%f40, %f22, %f38;
	fma.rn.f32 	%f41, %f27, 0f3FB8AA3B, %f40;
	fma.rn.f32 	%f42, %f33, 0f3FB8AA3B, %f41;
	fma.rn.f32 	%f43, %f27, 0f32A55E34, %f42;
	fma.rn.f32 	%f44, %f39, %f33, %f43;
	fma.rn.f32 	%f45, %f37, %f27, %f44;
	add.rn.f32 	%f46, %f38, %f45;
	mov.f32 	%f47, 0f3EE8BA2E;
	mul.rn.f32 	%f48, %f46, %f47;
	cvt.rni.f32.f32 	%f49, %f48;
	sub.f32 	%f50, %f48, %f49;
	neg.f32 	%f51, %f48;
	fma.rn.f32 	%f52, %f46, 0f3EE8BA2E, %f51;
	neg.f32 	%f53, %f38;
	add.rn.f32 	%f54, %f46, %f53;
	neg.f32 	%f55, %f54;
	add.rn.f32 	%f56, %f45, %f55;
	fma.rn.f32 	%f57, %f56, 0f3EE8BA2E, %f52;
	add.f32 	%f58, %f50, %f57;
	setp.gt.f32 	%p8, %f49, 0f00000000;
	selp.b32 	%r26, 0, -2097152000, %p8;
	setp.geu.f32 	%p9, %f1, 0f00000000;
	setp.lt.f32 	%p10, %f48, 0f00000000;
	selp.f32 	%f59, 0f00000000, 0f7F800000, %p10;
	abs.f32 	%f60, %f48;
	setp.gt.f32 	%p11, %f60, 0f43180000;
	cvt.rzi.s32.f32 	%r27, %f49;
	shl.b32 	%r28, %r27, 23;
	sub.s32 	%r29, %r28, %r26;
	mov.b32 	%f61, %r29;
	add.s32 	%r30, %r26, 2130706432;
	mov.b32 	%f62, %r30;
	fma.rn.f32 	%f63, %f58, 0f391FCB8E, 0f3AAF85ED;
	fma.rn.f32 	%f64, %f63, %f58, 0f3C1D9856;
	fma.rn.f32 	%f65, %f64, %f58, 0f3D6357BB;
	fma.rn.f32 	%f66, %f65, %f58, 0f3E75FDEC;
	fma.rn.f32 	%f67, %f66, %f58, 0f3F317218;
	fma.rn.f32 	%f68, %f67, %f58, 0f3F800000;
	mul.f32 	%f69, %f68, %f62;
	mul.f32 	%f70, %f69, %f61;
	selp.f32 	%f98, %f59, %f70, %p11;
	@%p9 bra 	$L__BB0_8;
	mov.f32 	%f98, 0f7FFFFFFF;
$L__BB0_8:
	mul.f32 	%f7, %f98, 0f40490FD0;
	mul.f32 	%f74, %f7, 0f3F22F983;
	cvt.rni.s32.f32 	%r57, %f74;
	cvt.rn.f32.s32 	%f75, %r57;
	fma.rn.f32 	%f76, %f75, 0fBFC90FDA, %f7;
	fma.rn.f32 	%f77, %f75, 0fB3A22168, %f76;
	fma.rn.f32 	%f99, %f75, 0fA7C234C5, %f77;
	abs.f32 	%f9, %f7;
	setp.ltu.f32 	%p12, %f9, 0f47CE4780;
	@%p12 bra 	$L__BB0_16;
	setp.neu.f32 	%p13, %f9, 0f7F800000;
	@%p13 bra 	$L__BB0_11;
	mov.f32 	%f80, 0f00000000;
	mul.rn.f32 	%f99, %f7, %f80;
	mov.b32 	%r57, 0;
	bra.uni 	$L__BB0_16;
$L__BB0_11:
	mov.b32 	%r4, %f7;
	shl.b32 	%r34, %r4, 8;
	or.b32  	%r5, %r34, -2147483648;
	mov.b64 	%rd28, 0;
	mov.b32 	%r54, 0;
	mov.u64 	%rd26, __cudart_i2opi_f;
	mov.u64 	%rd27, %rd1;
$L__BB0_12:
	.pragma "nounroll";
	ld.global.nc.u32 	%r35, [%rd26];
	mad.wide.u32 	%rd17, %r35, %r5, %rd28;
	shr.u64 	%rd28, %rd17, 32;
	st.local.u32 	[%rd27], %rd17;
	add.s32 	%r54, %r54, 1;
	add.s64 	%rd27, %rd27, 4;
	add.s64 	%rd26, %rd26, 4;
	setp.ne.s32 	%p14, %r54, 6;
	@%p14 bra 	$L__BB0_12;
	shr.u32 	%r36, %r4, 23;
	st.local.u32 	[%rd1+24], %rd28;
	and.b32  	%r8, %r36, 31;
	and.b32  	%r37, %r36, 224;
	add.s32 	%r38, %r37, -128;
	shr.u32 	%r39, %r38, 5;
	mul.wide.u32 	%rd18, %r39, 4;
	sub.s64 	%rd8, %rd1, %rd18;
	ld.local.u32 	%r55, [%rd8+24];
	ld.local.u32 	%r56, [%rd8+20];
	setp.eq.s32 	%p15, %r8, 0;
	@%p15 bra 	$L__BB0_15;
	shf.l.wrap.b32 	%r55, %r56, %r55, %r8;
	ld.local.u32 	%r40, [%rd8+16];
	shf.l.wrap.b32 	%r56, %r40, %r56, %r8;
$L__BB0_15:
	shr.u32 	%r41, %r55, 30;
	shf.l.wrap.b32 	%r42, %r56, %r55, 2;
	shl.b32 	%r43, %r56, 2;
	shr.u32 	%r44, %r42, 31;
	add.s32 	%r45, %r44, %r41;
	neg.s32 	%r46, %r45;
	setp.lt.s32 	%p16, %r4, 0;
	selp.b32 	%r57, %r46, %r45, %p16;
	xor.b32  	%r47, %r42, %r4;
	shr.s32 	%r48, %r42, 31;
	xor.b32  	%r49, %r48, %r42;
	xor.b32  	%r50, %r48, %r43;
	cvt.u64.u32 	%rd19, %r49;
	shl.b64 	%rd20, %rd19, 32;
	cvt.u64.u32 	%rd21, %r50;
	or.b64  	%rd22, %rd20, %rd21;
	cvt.rn.f64.s64 	%fd1, %rd22;
	mul.f64 	%fd2, %fd1, 0d3BF921FB54442D19;
	cvt.rn.f32.f64 	%f78, %fd2;
	neg.f32 	%f79, %f78;
	setp.lt.s32 	%p17, %r47, 0;
	selp.f32 	%f99, %f79, %f78, %p17;
$L__BB0_16:
	mul.rn.f32 	%f81, %f99, %f99;
	and.b32  	%r52, %r57, 1;
	setp.eq.b32 	%p18, %r52, 1;
	selp.f32 	%f82, 0f3F800000, %f99, %p18;
	fma.rn.f32 	%f83, %f81, %f82, 0f00000000;
	fma.rn.f32 	%f84, %f81, 0f37CBAC00, 0fBAB607ED;
	selp.f32 	%f85, %f84, 0fB94D4153, %p18;
	selp.f32 	%f86, 0f3D2AAABB, 0f3C0885E4, %p18;
	fma.rn.f32 	%f87, %f85, %f81, %f86;
	selp.f32 	%f88, 0fBEFFFFFF, 0fBE2AAAA8, %p18;
	fma.rn.f32 	%f89, %f87, %f81, %f88;
	fma.rn.f32 	%f90, %f89, %f83, %f82;
	and.b32  	%r53, %r57, 2;
	setp.eq.s32 	%p19, %r53, 0;
	mov.f32 	%f91, 0f00000000;
	sub.f32 	%f92, %f91, %f90;
	selp.f32 	%f93, %f90, %f92, %p19;
	fma.rn.f32 	%f94, %f93, 0f3DCCCCCD, %f98;
	min.f32 	%f95, %f94, 0f3F800000;
	max.f32 	%f96, %f95, 0f00000000;
	mul.f32 	%f97, %f96, 0f437F0000;
	cvta.to.global.u64 	%rd23, %rd10;
	add.s64 	%rd25, %rd23, %rd13;
	st.global.f32 	[%rd25], %f97;
$L__BB0_17:
	ret;

}
	// .globl	_Z17convolutionKernelPfS_iii
.visible .entry _Z17convolutionKernelPfS_iii(
	.param .u64 .ptr .align 1 _Z17convolutionKernelPfS_iii_param_0,
	.param .u64 .ptr .align 1 _Z17convolutionKernelPfS_iii_param_1,
	.param .u32 _Z17convolutionKernelPfS_iii_param_2,
	.param .u32 _Z17convolutionKernelPfS_iii_param_3,
	.param .u32 _Z17convolutionKernelPfS_iii_param_4
)
{
	.reg .pred 	%p<8>;
	.reg .b32 	%r<27>;
	.reg .b32 	%f<20>;
	.reg .b64 	%rd<12>;

	ld.param.u64 	%rd1, [_Z17convolutionKernelPfS_iii_param_0];
	ld.param.u64 	%rd2, [_Z17convolutionKernelPfS_iii_param_1];
	ld.param.u32 	%r3, [_Z17convolutionKernelPfS_iii_param_2];
	ld.param.u32 	%r6, [_Z17convolutionKernelPfS_iii_param_3];
	ld.param.u32 	%r7, [_Z17convolutionKernelPfS_iii_param_4];
	mov.u32 	%r8, %ctaid.x;
	mov.u32 	%r9, %ntid.x;
	mov.u32 	%r10, %tid.x;
	mad.lo.s32 	%r11, %r8, %r9, %r10;
	mov.u32 	%r12, %ctaid.y;
	mov.u32 	%r13, %ntid.y;
	mov.u32 	%r14, %tid.y;
	mad.lo.s32 	%r15, %r12, %r13, %r14;
	setp.lt.s32 	%p1, %r11, 1;
	add.s32 	%r16, %r7, -1;
	setp.ge.s32 	%p2, %r11, %r16;
	or.pred  	%p3, %p1, %p2;
	setp.eq.s32 	%p4, %r15, 0;
	or.pred  	%p5, %p4, %p3;
	add.s32 	%r17, %r6, -1;
	setp.ge.s32 	%p6, %r15, %r17;
	or.pred  	%p7, %p5, %p6;
	@%p7 bra 	$L__BB1_2;
	cvta.to.global.u64 	%rd3, %rd2;
	cvta.to.global.u64 	%rd4, %rd1;
	mul.lo.s32 	%r18, %r6, %r3;
	mul.lo.s32 	%r19, %r18, %r7;
	mul.lo.s32 	%r20, %r7, %r15;
	add.s32 	%r21, %r20, %r11;
	add.s32 	%r22, %r21, %r19;
	add.s32 	%r23, %r19, %r11;
	sub.s32 	%r24, %r20, %r7;
	add.s32 	%r25, %r23, %r24;
	add.s32 	%r26, %r25, -1;
	mul.wide.s32 	%rd5, %r26, 4;
	add.s64 	%rd6, %rd4, %rd5;
	ld.global.f32 	%f1, [%rd6];
	add.f32 	%f2, %f1, 0f00000000;
	ld.global.f32 	%f3, [%rd6+4];
	add.f32 	%f4, %f2, %f3;
	ld.global.f32 	%f5, [%rd6+8];
	add.f32 	%f6, %f4, %f5;
	mul.wide.s32 	%rd7, %r7, 4;
	add.s64 	%rd8, %rd6, %rd7;
	ld.global.f32 	%f7, [%rd8];
	add.f32 	%f8, %f6, %f7;
	ld.global.f32 	%f9, [%rd8+4];
	add.f32 	%f10, %f8, %f9;
	ld.global.f32 	%f11, [%rd8+8];
	add.f32 	%f12, %f10, %f11;
	add.s64 	%rd9, %rd8, %rd7;
	ld.global.f32 	%f13, [%rd9];
	add.f32 	%f14, %f12, %f13;
	ld.global.f32 	%f15, [%rd9+4];
	add.f32 	%f16, %f14, %f15;
	ld.global.f32 	%f17, [%rd9+8];
	add.f32 	%f18, %f16, %f17;
	div.rn.f32 	%f19, %f18, 0f41100000;
	mul.wide.s32 	%rd10, %r22, 4;
	add.s64 	%rd11, %rd3, %rd10;
	st.global.f32 	[%rd11], %f19;
$L__BB1_2:
	ret;

}


// ===== COMPILED SASS (sm_100) =====

	.target	sm_100

	.elftype	@"ET_EXEC"


//--------------------- .note.nv.tkinfo           --------------------------
	.section	.note.nv.tkinfo,"",@"SHT_NOTE"
	.sectionflags	@"SHF_NOTE_NV_TKINFO"
	.tkinfo
        /*0018*/ 	.word	0x00000002
        /*0030*/ 	.string	""
        /*0030*/ 	.string	"ptxas"
        /*0030*/ 	.string	"Cuda compilation tools, release 13.0, V13.0.88"
        /*0030*/ 	.string	"Build cuda_13.0.r13.0/compiler.36424714_0"
        /*0030*/ 	.string	"-arch sm_100 -m 64 "



//--------------------- .note.nv.cuinfo           --------------------------
	.section	.note.nv.cuinfo,"",@"SHT_NOTE"
	.sectionflags	@"SHF_NOTE_NV_CUINFO"
        /*0018*/ 	.short	0x0002
        /*001a*/ 	.short	0x0064
        /*001c*/ 	.short	0x0082
	.zero		2


//--------------------- .nv.info                  --------------------------
	.section	.nv.info,"",@"SHT_CUDA_INFO"
	.align	4


	//----- nvinfo : EIATTR_REGCOUNT
	.align		4
        /*0000*/ 	.byte	0x04, 0x2f
        /*0002*/ 	.short	(.L_2 - .L_1)
	.align		4
.L_1:
        /*0004*/ 	.word	index@(_Z21imageProcessingKernelPfS_ii)
        /*0008*/ 	.word	0x00000012


	//----- nvinfo : EIATTR_FRAME_SIZE
	.align		4
.L_2:
        /*000c*/ 	.byte	0x04, 0x11
        /*000e*/ 	.short	(.L_4 - .L_3)
	.align		4
.L_3:
        /*0010*/ 	.word	index@($__internal_1_$__cuda_sm3x_div_rn_noftz_f32_slowpath)
        /*0014*/ 	.word	0x00000020


	//----- nvinfo : EIATTR_FRAME_SIZE
	.align		4
.L_4:
        /*0018*/ 	.byte	0x04, 0x11
        /*001a*/ 	.short	(.L_6 - .L_5)
	.align		4
.L_5:
        /*001c*/ 	.word	index@(_Z21imageProcessingKernelPfS_ii)
        /*0020*/ 	.word	0x00000020


	//----- nvinfo : EIATTR_REGCOUNT
	.align		4
.L_6:
        /*0024*/ 	.byte	0x04, 0x2f
        /*0026*/ 	.short	(.L_8 - .L_7)
	.align		4
.L_7:
        /*0028*/ 	.word	index@(_Z17convolutionKernelPfS_iii)
        /*002c*/ 	.word	0x0000001e


	//----- nvinfo : EIATTR_FRAME_SIZE
	.align		4
.L_8:
        /*0030*/ 	.byte	0x04, 0x11
        /*0032*/ 	.short	(.L_10 - .L_9)
	.align		4
.L_9:
        /*0034*/ 	.word	index@($__internal_0_$__cuda_sm3x_div_rn_noftz_f32_slowpath)
        /*0038*/ 	.word	0x00000000


	//----- nvinfo : EIATTR_FRAME_SIZE
	.align		4
.L_10:
        /*003c*/ 	.byte	0x04, 0x11
        /*003e*/ 	.short	(.L_12 - .L_11)
	.align		4
.L_11:
        /*0040*/ 	.word	index@(_Z17convolutionKernelPfS_iii)
        /*0044*/ 	.word	0x00000000


	//----- nvinfo : EIATTR_MIN_STACK_SIZE
	.align		4
.L_12:
        /*0048*/ 	.byte	0x04, 0x12
        /*004a*/ 	.short	(.L_14 - .L_13)
	.align		4
.L_13:
        /*004c*/ 	.word	index@(_Z17convolutionKernelPfS_iii)
        /*0050*/ 	.word	0x00000000


	//----- nvinfo : EIATTR_MIN_STACK_SIZE
	.align		4
.L_14:
        /*0054*/ 	.byte	0x04, 0x12
        /*0056*/ 	.short	(.L_16 - .L_15)
	.align		4
.L_15:
        /*0058*/ 	.word	index@(_Z21imageProcessingKernelPfS_ii)
        /*005c*/ 	.word	0x00000020
.L_16:


//--------------------- .nv.compat                --------------------------
	.section	.nv.compat,"",@"SHT_CUDA_COMPAT_INFO"
	.align	4
        /*0000*/ 	.byte	0x02, 0x09, 0x00, 0x00, 0x02, 0x02, 0x01, 0x00, 0x02, 0x05, 0x05, 0x00, 0x03, 0x07, 0x01, 0x01
        /*0010*/ 	.byte	0x02, 0x03, 0x00, 0x00, 0x02, 0x06, 0x01, 0x00, 0x04, 0x0b, 0x08, 0x00, 0x01, 0x00, 0x00, 0x00
        /*0020*/ 	.byte	0x00, 0x00, 0x00, 0x00


//--------------------- .nv.info._Z17convolutionKernelPfS_iii --------------------------
	.section	.nv.info._Z17convolutionKernelPfS_iii,"",@"SHT_CUDA_INFO"
	.sectionflags	@""
	.align	4


	//----- nvinfo : EIATTR_CUDA_API_VERSION
	.align		4
        /*0000*/ 	.byte	0x04, 0x37
        /*0002*/ 	.short	(.L_18 - .L_17)
.L_17:
        /*0004*/ 	.word	0x00000082


	//----- nvinfo : EIATTR_KPARAM_INFO
	.align		4
.L_18:
        /*0008*/ 	.byte	0x04, 0x17
        /*000a*/ 	.short	(.L_20 - .L_19)
.L_19:
        /*000c*/ 	.word	0x00000000
        /*0010*/ 	.short	0x0004
        /*0012*/ 	.short	0x0018
        /*0014*/ 	.byte	0x00, 0xf0, 0x11, 0x00


	//----- nvinfo : EIATTR_KPARAM_INFO
	.align		4
.L_20:
        /*0018*/ 	.byte	0x04, 0x17
        /*001a*/ 	.short	(.L_22 - .L_21)
.L_21:
        /*001c*/ 	.word	0x00000000
        /*0020*/ 	.short	0x0003
        /*0022*/ 	.short	0x0014
        /*0024*/ 	.byte	0x00, 0xf0, 0x11, 0x00


	//----- nvinfo : EIATTR_KPARAM_INFO
	.align		4
.L_22:
        /*0028*/ 	.byte	0x04, 0x17
        /*002a*/ 	.short	(.L_24 - .L_23)
.L_23:
        /*002c*/ 	.word	0x00000000
        /*0030*/ 	.short	0x0002
        /*0032*/ 	.short	0x0010
        /*0034*/ 	.byte	0x00, 0xf0, 0x11, 0x00


	//----- nvinfo : EIATTR_KPARAM_INFO
	.align		4
.L_24:
        /*0038*/ 	.byte	0x04, 0x17
        /*003a*/ 	.short	(.L_26 - .L_25)
.L_25:
        /*003c*/ 	.word	0x00000000
        /*0040*/ 	.short	0x0001
        /*0042*/ 	.short	0x0008
        /*0044*/ 	.byte	0x00, 0xf5, 0x21, 0x00


	//----- nvinfo : EIATTR_KPARAM_INFO
	.align		4
.L_26:
        /*0048*/ 	.byte	0x04, 0x17
        /*004a*/ 	.short	(.L_28 - .L_27)
.L_27:
        /*004c*/ 	.word	0x00000000
        /*0050*/ 	.short	0x0000
        /*0052*/ 	.short	0x0000
        /*0054*/ 	.byte	0x00, 0xf5, 0x21, 0x00


	//----- nvinfo : EIATTR_SPARSE_MMA_MASK
	.align		4
.L_28:
        /*0058*/ 	.byte	0x03, 0x50
        /*005a*/ 	.short	0x0000


	//----- nvinfo : EIATTR_MAXREG_COUNT
	.align		4
        /*005c*/ 	.byte	0x03, 0x1b
        /*005e*/ 	.short	0x00ff


	//----- nvinfo : EIATTR_MERCURY_ISA_VERSION
	.align		4
        /*0060*/ 	.byte	0x03, 0x5f
        /*0062*/ 	.short	0x0101


	//----- nvinfo : EIATTR_VRC_CTA_INIT_COUNT
	.align		4
        /*0064*/ 	.byte	0x02, 0x4a
	.zero		1
	.zero		1


	//----- nvinfo : EIATTR_EXIT_INSTR_OFFSETS
	.align		4
        /*0068*/ 	.byte	0x04, 0x1c
        /*006a*/ 	.short	(.L_30 - .L_29)


	//   ....[0]....
.L_29:
        /*006c*/ 	.word	0x00000110


	//   ....[1]....
        /*0070*/ 	.word	0x00000400


	//----- nvinfo : EIATTR_CRS_STACK_SIZE
	.align		4
.L_30:
        /*0074*/ 	.byte	0x04, 0x1e
        /*0076*/ 	.short	(.L_32 - .L_31)
.L_31:
        /*0078*/ 	.word	0x00000000


	//----- nvinfo : EIATTR_CBANK_PARAM_SIZE
	.align		4
.L_32:
        /*007c*/ 	.byte	0x03, 0x19
        /*007e*/ 	.short	0x001c


	//----- nvinfo : EIATTR_PARAM_CBANK
	.align		4
        /*0080*/ 	.byte	0x04, 0x0a
        /*0082*/ 	.short	(.L_34 - .L_33)
	.align		4
.L_33:
        /*0084*/ 	.word	index@(.nv.constant0._Z17convolutionKernelPfS_iii)
        /*0088*/ 	.short	0x0380
        /*008a*/ 	.short	0x001c


	//----- nvinfo : EIATTR_SW_WAR
	.align		4
.L_34:
        /*008c*/ 	.byte	0x04, 0x36
        /*008e*/ 	.short	(.L_36 - .L_35)
.L_35:
        /*0090*/ 	.word	0x00000008
.L_36:


//--------------------- .nv.info._Z21imageProcessingKernelPfS_ii --------------------------
	.section	.nv.info._Z21imageProcessingKernelPfS_ii,"",@"SHT_CUDA_INFO"
	.sectionflags	@""
	.align	4


	//----- nvinfo : EIATTR_CUDA_API_VERSION
	.align		4
        /*0000*/ 	.byte	0x04, 0x37
        /*0002*/ 	.short	(.L_38 - .L_37)
.L_37:
        /*0004*/ 	.word	0x00000082


	//----- nvinfo : EIATTR_KPARAM_INFO
	.align		4
.L_38:
        /*0008*/ 	.byte	0x04, 0x17
        /*000a*/ 	.short	(.L_40 - .L_39)
.L_39:
        /*000c*/ 	.word	0x00000000
        /*0010*/ 	.short	0x0003
        /*0012*/ 	.short	0x0014
        /*0014*/ 	.byte	0x00, 0xf0, 0x11, 0x00


	//----- nvinfo : EIATTR_KPARAM_INFO
	.align		4
.L_40:
        /*0018*/ 	.byte	0x04, 0x17
        /*001a*/ 	.short	(.L_42 - .L_41)
.L_41:
        /*001c*/ 	.word	0x00000000
        /*0020*/ 	.short	0x0002
        /*0022*/ 	.short	0x0010
        /*0024*/ 	.byte	0x00, 0xf0, 0x11, 0x00


	//----- nvinfo : EIATTR_KPARAM_INFO
	.align		4
.L_42:
        /*0028*/ 	.byte	0x04, 0x17
        /*002a*/ 	.short	(.L_44 - .L_43)
.L_43:
        /*002c*/ 	.word	0x00000000
        /*0030*/ 	.short	0x0001
        /*0032*/ 	.short	0x0008
        /*0034*/ 	.byte	0x00, 0xf5, 0x21, 0x00


	//----- nvinfo : EIATTR_KPARAM_INFO
	.align		4
.L_44:
        /*0038*/ 	.byte	0x04, 0x17
        /*003a*/ 	.short	(.L_46 - .L_45)
.L_45:
        /*003c*/ 	.word	0x00000000
        /*0040*/ 	.short	0x0000
        /*0042*/ 	.short	0x0000
        /*0044*/ 	.byte	0x00, 0xf5, 0x21, 0x00


	//----- nvinfo : EIATTR_SPARSE_MMA_MASK
	.align		4
.L_46:
        /*0048*/ 	.byte	0x03, 0x50
        /*004a*/ 	.short	0x0000


	//----- nvinfo : EIATTR_MAXREG_COUNT
	.align		4
        /*004c*/ 	.byte	0x03, 0x1b
        /*004e*/ 	.short	0x00ff


	//----- nvinfo : EIATTR_MERCURY_ISA_VERSION
	.align		4
        /*0050*/ 	.byte	0x03, 0x5f
        /*0052*/ 	.short	0x0101


	//----- nvinfo : EIATTR_VRC_CTA_INIT_COUNT
	.align		4
        /*0054*/ 	.byte	0x02, 0x4a
	.zero		1
	.zero		1


	//----- nvinfo : EIATTR_EXIT_INSTR_OFFSETS
	.align		4
        /*0058*/ 	.byte	0x04, 0x1c
        /*005a*/ 	.short	(.L_48 - .L_47)


	//   ....[0]....
.L_47:
        /*005c*/ 	.word	0x00000080


	//   ....[1]....
        /*0060*/ 	.word	0x00000c00


	//----- nvinfo : EIATTR_CRS_STACK_SIZE
	.align		4
.L_48:
        /*0064*/ 	.byte	0x04, 0x1e
        /*0066*/ 	.short	(.L_50 - .L_49)
.L_49:
        /*0068*/ 	.word	0x00000000


	//----- nvinfo : EIATTR_CBANK_PARAM_SIZE
	.align		4
.L_50:
        /*006c*/ 	.byte	0x03, 0x19
        /*006e*/ 	.short	0x0018


	//----- nvinfo : EIATTR_PARAM_CBANK
	.align		4
        /*0070*/ 	.byte	0x04, 0x0a
        /*0072*/ 	.short	(.L_52 - .L_51)
	.align		4
.L_51:
        /*0074*/ 	.word	index@(.nv.constant0._Z21imageProcessingKernelPfS_ii)
        /*0078*/ 	.short	0x0380
        /*007a*/ 	.short	0x0018


	//----- nvinfo : EIATTR_SW_WAR
	.align		4
.L_52:
        /*007c*/ 	.byte	0x04, 0x36
        /*007e*/ 	.short	(.L_54 - .L_53)
.L_53:
        /*0080*/ 	.word	0x00000008
.L_54:


//--------------------- .nv.callgraph             --------------------------
	.section	.nv.callgraph,"",@"SHT_CUDA_CALLGRAPH"
	.align	4
	.sectionentsize	8
	.align		4
        /*0000*/ 	.word	0x00000000
	.align		4
        /*0004*/ 	.word	0xffffffff
	.align		4
        /*0008*/ 	.word	0x00000000
	.align		4
        /*000c*/ 	.word	0xfffffffe
	.align		4
        /*0010*/ 	.word	0x00000000
	.align		4
        /*0014*/ 	.word	0xfffffffd
	.align		4
        /*0018*/ 	.word	0x00000000
	.align		4
        /*001c*/ 	.word	0xfffffffc


//--------------------- .nv.constant4             --------------------------
	.section	.nv.constant4,"a",@progbits
	.align	8
	.align		8
.nv.constant4:
        /*0000*/ 	.dword	__cudart_i2opi_f


//--------------------- .text._Z17convolutionKernelPfS_iii --------------------------
	.section	.text._Z17convolutionKernelPfS_iii,"ax",@progbits
	.align	128
        .global         _Z17convolutionKernelPfS_iii
        .type           _Z17convolutionKernelPfS_iii,@function
        .size           _Z17convolutionKernelPfS_iii,(.L_x_35 - _Z17convolutionKernelPfS_iii)
        .other          _Z17convolutionKernelPfS_iii,@"STO_CUDA_ENTRY STV_DEFAULT"
_Z17convolutionKernelPfS_iii:
.text._Z17convolutionKernelPfS_iii:
[----:B------:R-:W-:Y:S01]  /*0000*/  LDC R1, c[0x0][0x37c] ;  /* 0x0000df00ff017b82 */ /* 0x000fe20000000800 */
[----:B------:R-:W0:Y:S07]  /*0010*/  S2R R0, SR_TID.X ;  /* 0x0000000000007919 */ /* 0x000e2e0000002100 */
[----:B------:R-:W0:Y:S01]  /*0020*/  S2UR UR5, SR_CTAID.X ;  /* 0x00000000000579c3 */ /* 0x000e220000002500 */
[----:B------:R-:W1:Y:S01]  /*0030*/  LDCU UR4, c[0x0][0x394] ;  /* 0x00007280ff0477ac */ /* 0x000e620008000800 */
[----:B------:R-:W2:Y:S06]  /*0040*/  S2R R4, SR_TID.Y ;  /* 0x0000000000047919 */ /* 0x000eac0000002200 */
[----:B------:R-:W0:Y:S08]  /*0050*/  LDC R3, c[0x0][0x360] ;  /* 0x0000d800ff037b82 */ /* 0x000e300000000800 */
[----:B------:R-:W3:Y:S08]  /*0060*/  LDC R2, c[0x0][0x398] ;  /* 0x0000e600ff027b82 */ /* 0x000ef00000000800 */
[----:B------:R-:W2:Y:S08]  /*0070*/  S2UR UR6, SR_CTAID.Y ;  /* 0x00000000000679c3 */ /* 0x000eb00000002600 */
[----:B------:R-:W2:Y:S01]  /*0080*/  LDC R5, c[0x0][0x364] ;  /* 0x0000d900ff057b82 */ /* 0x000ea20000000800 */
[----:B0-----:R-:W-:Y:S01]  /*0090*/  IMAD R3, R3, UR5, R0 ;  /* 0x0000000503037c24 */ /* 0x001fe2000f8e0200 */
[----:B-1----:R-:W-:Y:S01]  /*00a0*/  UIADD3 UR5, UPT, UPT, UR4, -0x1, URZ ;  /* 0xffffffff04057890 */ /* 0x002fe2000fffe0ff */
[----:B---3--:R-:W-:-:S05]  /*00b0*/  VIADD R0, R2, 0xffffffff ;  /* 0xffffffff02007836 */ /* 0x008fca0000000000 */
[----:B------:R-:W-:-:S04]  /*00c0*/  ISETP.GE.AND P0, PT, R3, R0, PT ;  /* 0x000000000300720c */ /* 0x000fc80003f06270 */
[----:B------:R-:W-:Y:S01]  /*00d0*/  ISETP.LT.OR P0, PT, R3, 0x1, P0 ;  /* 0x000000010300780c */ /* 0x000fe20000701670 */
[----:B--2---:R-:W-:-:S05]  /*00e0*/  IMAD R5, R5, UR6, R4 ;  /* 0x0000000605057c24 */ /* 0x004fca000f8e0204 */
[----:B------:R-:W-:-:S04]  /*00f0*/  ISETP.EQ.OR P0, PT, R5, RZ, P0 ;  /* 0x000000ff0500720c */ /* 0x000fc80000702670 */
[----:B------:R-:W-:-:S13]  /*0100*/  ISETP.GE.OR P0, PT, R5, UR5, P0 ;  /* 0x0000000505007c0c */ /* 0x000fda0008706670 */
[----:B------:R-:W-:Y:S05]  /*0110*/  @P0 EXIT ;  /* 0x000000000000094d */ /* 0x000fea0003800000 */
[----:B------:R-:W0:Y:S01]  /*0120*/  LDCU UR5, c[0x0][0x390] ;  /* 0x00007200ff0577ac */ /* 0x000e220008000800 */
[----:B------:R-:W1:Y:S01]  /*0130*/  LDC.64 R6, c[0x0][0x380] ;  /* 0x0000e000ff067b82 */ /* 0x000e620000000a00 */
[----:B------:R-:W-:Y:S01]  /*0140*/  IMAD R9, R5, R2, -R2 ;  /* 0x0000000205097224 */ /* 0x000fe200078e0a02 */
[----:B------:R-:W2:Y:S01]  /*0150*/  LDCU.64 UR6, c[0x0][0x358] ;  /* 0x00006b00ff0677ac */ /* 0x000ea20008000a00 */
[----:B0-----:R-:W-:-:S06]  /*0160*/  UIMAD UR4, UR4, UR5, URZ ;  /* 0x00000005040472a4 */ /* 0x001fcc000f8e02ff */
[----:B------:R-:W-:-:S05]  /*0170*/  IMAD R0, R2, UR4, R3 ;  /* 0x0000000402007c24 */ /* 0x000fca000f8e0203 */
[----:B------:R-:W-:-:S05]  /*0180*/  IADD3 R9, PT, PT, R0, -0x1, R9 ;  /* 0xffffffff00097810 */ /* 0x000fca0007ffe009 */
[----:B-1----:R-:W-:-:S05]  /*0190*/  IMAD.WIDE R6, R9, 0x4, R6 ;  /* 0x0000000409067825 */ /* 0x002fca00078e0206 */
[----:B--2---:R-:W2:Y:S01]  /*01a0*/  LDG.E R0, desc[UR6][R6.64] ;  /* 0x0000000606007981 */ /* 0x004ea2000c1e1900 */
[----:B------:R-:W-:-:S03]  /*01b0*/  IMAD.WIDE R8, R2, 0x4, R6 ;  /* 0x0000000402087825 */ /* 0x000fc600078e0206 */
[----:B------:R-:W3:Y:S04]  /*01c0*/  LDG.E R13, desc[UR6][R6.64+0x4] ;  /* 0x00000406060d7981 */ /* 0x000ee8000c1e1900 */
[----:B------:R0:W4:Y:S04]  /*01d0*/  LDG.E R15, desc[UR6][R6.64+0x8] ;  /* 0x00000806060f7981 */ /* 0x000128000c1e1900 */
[----:B------:R-:W5:Y:S01]  /*01e0*/  LDG.E R17, desc[UR6][R8.64] ;  /* 0x0000000608117981 */ /* 0x000f62000c1e1900 */
[----:B------:R-:W-:-:S03]  /*01f0*/  IMAD.WIDE R10, R2, 0x4, R8 ;  /* 0x00000004020a7825 */ /* 0x000fc600078e0208 */
[----:B------:R-:W5:Y:S04]  /*0200*/  LDG.E R19, desc[UR6][R8.64+0x4] ;  /* 0x0000040608137981 */ /* 0x000f68000c1e1900 */
[----:B------:R-:W5:Y:S04]  /*0210*/  LDG.E R21, desc[UR6][R8.64+0x8] ;  /* 0x0000080608157981 */ /* 0x000f68000c1e1900 */
[----:B------:R-:W5:Y:S04]  /*0220*/  LDG.E R23, desc[UR6][R10.64] ;  /* 0x000000060a177981 */ /* 0x000f68000c1e1900 */
[----:B------:R-:W5:Y:S04]  /*0230*/  LDG.E R25, desc[UR6][R10.64+0x4] ;  /* 0x000004060a197981 */ /* 0x000f68000c1e1900 */
[----:B------:R-:W5:Y:S01]  /*0240*/  LDG.E R27, desc[UR6][R10.64+0x8] ;  /* 0x000008060a1b7981 */ /* 0x000f62000c1e1900 */
[----:B------:R-:W-:-:S02]  /*0250*/  HFMA2 R4, -RZ, RZ, 2.53125, 0 ;  /* 0x41100000ff047431 */ /* 0x000fc400000001ff */
[----:B0-----:R-:W-:Y:S01]  /*0260*/  IMAD.MOV.U32 R7, RZ, RZ, 0x3de38e39 ;  /* 0x3de38e39ff077424 */ /* 0x001fe200078e00ff */
[----:B------:R-:W-:Y:S01]  /*0270*/  BSSY.RECONVERGENT B1, `(.L_x_0) ;  /* 0x0000015000017945 */ /* 0x000fe20003800200 */
[----:B------:R-:W-:-:S04]  /*0280*/  IMAD R3, R5, R2, R3 ;  /* 0x0000000205037224 */ /* 0x000fc800078e0203 */
[----:B------:R-:W-:Y:S02]  /*0290*/  IMAD R2, R2, UR4, R3 ;  /* 0x0000000402027c24 */ /* 0x000fe4000f8e0203 */
[----:B------:R-:W-:-:S04]  /*02a0*/  FFMA R4, R7, -R4, 1 ;  /* 0x3f80000007047423 */ /* 0x000fc80000000804 */
[----:B------:R-:W-:Y:S01]  /*02b0*/  FFMA R7, R4, R7, 0.11111111193895339966 ;  /* 0x3de38e3904077423 */ /* 0x000fe20000000007 */
[----:B--2---:R-:W-:-:S04]  /*02c0*/  FADD R0, RZ, R0 ;  /* 0x00000000ff007221 */ /* 0x004fc80000000000 */
[----:B---3--:R-:W-:-:S04]  /*02d0*/  FADD R0, R0, R13 ;  /* 0x0000000d00007221 */ /* 0x008fc80000000000 */
[----:B----4-:R-:W-:-:S04]  /*02e0*/  FADD R0, R0, R15 ;  /* 0x0000000f00007221 */ /* 0x010fc80000000000 */
[----:B-----5:R-:W-:-:S04]  /*02f0*/  FADD R0, R0, R17 ;  /* 0x0000001100007221 */ /* 0x020fc80000000000 */
[----:B------:R-:W-:-:S04]  /*0300*/  FADD R0, R0, R19 ;  /* 0x0000001300007221 */ /* 0x000fc80000000000 */
[----:B------:R-:W-:-:S04]  /*0310*/  FADD R0, R0, R21 ;  /* 0x0000001500007221 */ /* 0x000fc80000000000 */
[----:B------:R-:W-:-:S04]  /*0320*/  FADD R0, R0, R23 ;  /* 0x0000001700007221 */ /* 0x000fc80000000000 */
[----:B------:R-:W-:-:S04]  /*0330*/  FADD R0, R0, R25 ;  /* 0x0000001900007221 */ /* 0x000fc80000000000 */
[----:B------:R-:W-:-:S04]  /*0340*/  FADD R0, R0, R27 ;  /* 0x0000001b00007221 */ /* 0x000fc80000000000 */
[----:B------:R-:W0:Y:S01]  /*0350*/  FCHK P0, R0, 9 ;  /* 0x4110000000007902 */ /* 0x000e220000000000 */
[----:B------:R-:W-:-:S04]  /*0360*/  FFMA R4, R0, R7, RZ ;  /* 0x0000000700047223 */ /* 0x000fc800000000ff */
[----:B------:R-:W-:-:S04]  /*0370*/  FFMA R5, R4, -9, R0 ;  /* 0xc110000004057823 */ /* 0x000fc80000000000 */
[----:B------:R-:W-:Y:S01]  /*0380*/  FFMA R7, R7, R5, R4 ;  /* 0x0000000507077223 */ /* 0x000fe20000000004 */
[----:B0-----:R-:W-:Y:S06]  /*0390*/  @!P0 BRA `(.L_x_1) ;  /* 0x0000000000088947 */ /* 0x001fec0003800000 */
[----:B------:R-:W-:-:S07]  /*03a0*/  MOV R4, 0x3c0 ;  /* 0x000003c000047802 */ /* 0x000fce0000000f00 */
[----:B------:R-:W-:Y:S05]  /*03b0*/  CALL.REL.NOINC `($__internal_0_$__cuda_sm3x_div_rn_noftz_f32_slowpath) ;  /* 0x0000000000147944 */ /* 0x000fea0003c00000 */
.L_x_1:
[----:B------:R-:W-:Y:S05]  /*03c0*/  BSYNC.RECONVERGENT B1 ;  /* 0x0000000000017941 */ /* 0x000fea0003800200 */
.L_x_0:
[----:B------:R-:W0:Y:S02]  /*03d0*/  LDC.64 R4, c[0x0][0x388] ;  /* 0x0000e200ff047b82 */ /* 0x000e240000000a00 */
[----:B0-----:R-:W-:-:S05]  /*03e0*/  IMAD.WIDE R2, R2, 0x4, R4 ;  /* 0x0000000402027825 */ /* 0x001fca00078e0204 */
[----:B------:R-:W-:Y:S01]  /*03f0*/  STG.E desc[UR6][R2.64], R7 ;  /* 0x0000000702007986 */ /* 0x000fe2000c101906 */
[----:B------:R-:W-:Y:S05]  /*0400*/  EXIT ;  /* 0x000000000000794d */ /* 0x000fea0003800000 */
        .weak           $__internal_0_$__cuda_sm3x_div_rn_noftz_f32_slowpath
        .type           $__internal_0_$__cuda_sm3x_div_rn_noftz_f32_slowpath,@function
        .size           $__internal_0_$__cuda_sm3x_div_rn_noftz_f32_slowpath,(.L_x_35 - $__internal_0_$__cuda_sm3x_div_rn_noftz_f32_slowpath)
$__internal_0_$__cuda_sm3x_div_rn_noftz_f32_slowpath:
[--C-:B------:R-:W-:Y:S01]  /*0410*/  SHF.R.U32.HI R3, RZ, 0x17, R0.reuse ;  /* 0x00000017ff037819 */ /* 0x100fe20000011600 */
[----:B------:R-:W-:Y:S04]  /*0420*/  BSSY.RECONVERGENT B0, `(.L_x_2) ;  /* 0x000005c000007945 */ /* 0x000fe80003800200 */
[----:B------:R-:W-:Y:S01]  /*0430*/  BSSY.RELIABLE B2, `(.L_x_3) ;  /* 0x000001a000027945 */ /* 0x000fe20003800100 */
[----:B------:R-:W-:Y:S01]  /*0440*/  IMAD.MOV.U32 R5, RZ, RZ, R0 ;  /* 0x000000ffff057224 */ /* 0x000fe200078e0000 */
[----:B------:R-:W-:-:S05]  /*0450*/  LOP3.LUT R3, R3, 0xff, RZ, 0xc0, !PT ;  /* 0x000000ff03037812 */ /* 0x000fca00078ec0ff */
[----:B------:R-:W-:-:S05]  /*0460*/  VIADD R7, R3, 0xffffffff ;  /* 0xffffffff03077836 */ /* 0x000fca0000000000 */
[----:B------:R-:W-:-:S13]  /*0470*/  ISETP.GT.U32.OR P0, PT, R7, 0xfd, !PT ;  /* 0x000000fd0700780c */ /* 0x000fda0007f04470 */
[----:B------:R-:W-:Y:S01]  /*0480*/  @!P0 MOV R6, RZ ;  /* 0x000000ff00068202 */ /* 0x000fe20000000f00 */
[----:B------:R-:W-:Y:S06]  /*0490*/  @!P0 BRA `(.L_x_4) ;  /* 0x00000000004c8947 */ /* 0x000fec0003800000 */
[----:B------:R-:W-:-:S13]  /*04a0*/  FSETP.GTU.FTZ.AND P0, PT, |R0|, +INF , PT ;  /* 0x7f8000000000780b */ /* 0x000fda0003f1c200 */
[----:B------:R-:W-:Y:S05]  /*04b0*/  @P0 BREAK.RELIABLE B2 ;  /* 0x0000000000020942 */ /* 0x000fea0003800100 */
[----:B------:R-:W-:Y:S05]  /*04c0*/  @P0 BRA `(.L_x_5) ;  /* 0x0000000400400947 */ /* 0x000fea0003800000 */
[----:B------:R-:W-:-:S05]  /*04d0*/  IMAD.MOV.U32 R6, RZ, RZ, 0x41100000 ;  /* 0x41100000ff067424 */ /* 0x000fca00078e00ff */
[----:B------:R-:W-:-:S13]  /*04e0*/  LOP3.LUT P0, RZ, R6, 0x7fffffff, R5, 0xc8, !PT ;  /* 0x7fffffff06ff7812 */ /* 0x000fda000780c805 */
[----:B------:R-:W-:Y:S05]  /*04f0*/  @!P0 BREAK.RELIABLE B2 ;  /* 0x0000000000028942 */ /* 0x000fea0003800100 */
[----:B------:R-:W-:Y:S05]  /*0500*/  @!P0 BRA `(.L_x_6) ;  /* 0x0000000400288947 */ /* 0x000fea0003800000 */
[----:B------:R-:W-:-:S13]  /*0510*/  LOP3.LUT P0, RZ, R5, 0x7fffffff, RZ, 0xc0, !PT ;  /* 0x7fffffff05ff7812 */ /* 0x000fda000780c0ff */
[----:B------:R-:W-:Y:S05]  /*0520*/  @!P0 BREAK.RELIABLE B2 ;  /* 0x0000000000028942 */ /* 0x000fea0003800100 */
[----:B------:R-:W-:Y:S05]  /*0530*/  @!P0 BRA `(.L_x_7) ;  /* 0x0000000400148947 */ /* 0x000fea0003800000 */
[----:B------:R-:W-:Y:S02]  /*0540*/  FSETP.NEU.FTZ.AND P0, PT, |R0|, +INF , PT ;  /* 0x7f8000000000780b */ /* 0x000fe40003f1d200 */
[----:B------:R-:W-:-:S04]  /*0550*/  LOP3.LUT P1, RZ, R6, 0x7fffffff, RZ, 0xc0, !PT ;  /* 0x7fffffff06ff7812 */ /* 0x000fc8000782c0ff */
[----:B------:R-:W-:-:S13]  /*0560*/  PLOP3.LUT P0, PT, P0, P1, PT, 0x2f, 0xf2 ;  /* 0x0000000000f2781c */ /* 0x000fda0000702577 */
[----:B------:R-:W-:Y:S05]  /*0570*/  @P0 BREAK.RELIABLE B2 ;  /* 0x0000000000020942 */ /* 0x000fea0003800100 */
[----:B------:R-:W-:Y:S05]  /*0580*/  @P0 BRA `(.L_x_8) ;  /* 0x0000000000f40947 */ /* 0x000fea0003800000 */
[----:B------:R-:W-:-:S13]  /*0590*/  ISETP.GE.AND P0, PT, R7, RZ, PT ;  /* 0x000000ff0700720c */ /* 0x000fda0003f06270 */
[----:B------:R-:W-:Y:S02]  /*05a0*/  @P0 IMAD.MOV.U32 R6, RZ, RZ, RZ ;  /* 0x000000ffff060224 */ /* 0x000fe400078e00ff */
[----:B------:R-:W-:Y:S01]  /*05b0*/  @!P0 FFMA R5, R0, 1.84467440737095516160e+19, RZ ;  /* 0x5f80000000058823 */ /* 0x000fe200000000ff */
[----:B------:R-:W-:-:S07]  /*05c0*/  @!P0 MOV R6, 0xffffffc0 ;  /* 0xffffffc000068802 */ /* 0x000fce0000000f00 */
.L_x_4:
[----:B------:R-:W-:Y:S05]  /*05d0*/  BSYNC.RELIABLE B2 ;  /* 0x0000000000027941 */ /* 0x000fea0003800100 */
.L_x_3:
[----:B------:R-:W-:Y:S01]  /*05e0*/  UMOV UR4, 0x41100000 ;  /* 0x4110000000047882 */ /* 0x000fe20000000000 */
[----:B------:R-:W-:Y:S01]  /*05f0*/  VIADD R3, R3, 0xffffff81 ;  /* 0xffffff8103037836 */ /* 0x000fe20000000000 */
[----:B------:R-:W-:Y:S01]  /*0600*/  UIADD3 UR4, UPT, UPT, UR4, -0x1800000, URZ ;  /* 0xfe80000004047890 */ /* 0x000fe2000fffe0ff */
[----:B------:R-:W-:Y:S02]  /*0610*/  BSSY.RECONVERGENT B2, `(.L_x_9) ;  /* 0x0000033000027945 */ /* 0x000fe40003800200 */
[----:B------:R-:W-:Y:S01]  /*0620*/  IMAD R0, R3, -0x800000, R5 ;  /* 0xff80000003007824 */ /* 0x000fe200078e0205 */
[----:B------:R-:W-:Y:S02]  /*0630*/  IADD3 R6, PT, PT, R6, -0x3, R3 ;  /* 0xfffffffd06067810 */ /* 0x000fe40007ffe003 */
[----:B------:R-:W-:-:S03]  /*0640*/  FADD.FTZ R9, -RZ, -UR4 ;  /* 0x80000004ff097e21 */ /* 0x000fc60008010100 */
[----:B------:R-:W0:Y:S02]  /*0650*/  MUFU.RCP R7, UR4 ;  /* 0x0000000400077d08 */ /* 0x000e240008001000 */
[----:B0-----:R-:W-:-:S04]  /*0660*/  FFMA R8, R7, R9, 1 ;  /* 0x3f80000007087423 */ /* 0x001fc80000000009 */
[----:B------:R-:W-:-:S04]  /*0670*/  FFMA R7, R7, R8, R7 ;  /* 0x0000000807077223 */ /* 0x000fc80000000007 */
[----:B------:R-:W-:-:S04]  /*0680*/  FFMA R8, R0, R7, RZ ;  /* 0x0000000700087223 */ /* 0x000fc800000000ff */
[----:B------:R-:W-:-:S04]  /*0690*/  FFMA R5, R9, R8, R0 ;  /* 0x0000000809057223 */ /* 0x000fc80000000000 */
[----:B------:R-:W-:-:S04]  /*06a0*/  FFMA R8, R7, R5, R8 ;  /* 0x0000000507087223 */ /* 0x000fc80000000008 */
[----:B------:R-:W-:-:S04]  /*06b0*/  FFMA R9, R9, R8, R0 ;  /* 0x0000000809097223 */ /* 0x000fc80000000000 */
[----:B------:R-:W-:-:S05]  /*06c0*/  FFMA R5, R7, R9, R8 ;  /* 0x0000000907057223 */ /* 0x000fca0000000008 */
[----:B------:R-:W-:-:S04]  /*06d0*/  SHF.R.U32.HI R0, RZ, 0x17, R5 ;  /* 0x00000017ff007819 */ /* 0x000fc80000011605 */
[----:B------:R-:W-:-:S05]  /*06e0*/  LOP3.LUT R0, R0, 0xff, RZ, 0xc0, !PT ;  /* 0x000000ff00007812 */ /* 0x000fca00078ec0ff */
[----:B------:R-:W-:-:S05]  /*06f0*/  IMAD.IADD R10, R0, 0x1, R6 ;  /* 0x00000001000a7824 */ /* 0x000fca00078e0206 */
[----:B------:R-:W-:-:S04]  /*0700*/  IADD3 R0, PT, PT, R10, -0x1, RZ ;  /* 0xffffffff0a007810 */ /* 0x000fc80007ffe0ff */
[----:B------:R-:W-:-:S13]  /*0710*/  ISETP.GE.U32.AND P0, PT, R0, 0xfe, PT ;  /* 0x000000fe0000780c */ /* 0x000fda0003f06070 */
[----:B------:R-:W-:Y:S05]  /*0720*/  @!P0 BRA `(.L_x_10) ;  /* 0x0000000000808947 */ /* 0x000fea0003800000 */
[----:B------:R-:W-:-:S13]  /*0730*/  ISETP.GT.AND P0, PT, R10, 0xfe, PT ;  /* 0x000000fe0a00780c */ /* 0x000fda0003f04270 */
[----:B------:R-:W-:Y:S05]  /*0740*/  @P0 BRA `(.L_x_11) ;  /* 0x00000000006c0947 */ /* 0x000fea0003800000 */
[----:B------:R-:W-:-:S13]  /*0750*/  ISETP.GE.AND P0, PT, R10, 0x1, PT ;  /* 0x000000010a00780c */ /* 0x000fda0003f06270 */
[----:B------:R-:W-:Y:S05]  /*0760*/  @P0 BRA `(.L_x_12) ;  /* 0x0000000000740947 */ /* 0x000fea0003800000 */
[----:B------:R-:W-:Y:S02]  /*0770*/  ISETP.GE.AND P0, PT, R10, -0x18, PT ;  /* 0xffffffe80a00780c */ /* 0x000fe40003f06270 */
[----:B------:R-:W-:-:S11]  /*0780*/  LOP3.LUT R5, R5, 0x80000000, RZ, 0xc0, !PT ;  /* 0x8000000005057812 */ /* 0x000fd600078ec0ff */
[----:B------:R-:W-:Y:S05]  /*0790*/  @!P0 BRA `(.L_x_12) ;  /* 0x0000000000688947 */ /* 0x000fea0003800000 */
[CCC-:B------:R-:W-:Y:S01]  /*07a0*/  FFMA.RZ R0, R7.reuse, R9.reuse, R8.reuse ;  /* 0x0000000907007223 */ /* 0x1c0fe2000000c008 */
[C---:B------:R-:W-:Y:S01]  /*07b0*/  VIADD R6, R10.reuse, 0x20 ;  /* 0x000000200a067836 */ /* 0x040fe20000000000 */
[C---:B------:R-:W-:Y:S02]  /*07c0*/  ISETP.NE.AND P2, PT, R10.reuse, RZ, PT ;  /* 0x000000ff0a00720c */ /* 0x040fe40003f45270 */
[----:B------:R-:W-:Y:S02]  /*07d0*/  ISETP.NE.AND P1, PT, R10, RZ, PT ;  /* 0x000000ff0a00720c */ /* 0x000fe40003f25270 */
[----:B------:R-:W-:Y:S01]  /*07e0*/  LOP3.LUT R3, R0, 0x7fffff, RZ, 0xc0, !PT ;  /* 0x007fffff00037812 */ /* 0x000fe200078ec0ff */
[CCC-:B------:R-:W-:Y:S01]  /*07f0*/  FFMA.RP R0, R7.reuse, R9.reuse, R8.reuse ;  /* 0x0000000907007223 */ /* 0x1c0fe20000008008 */
[----:B------:R-:W-:Y:S01]  /*0800*/  FFMA.RM R7, R7, R9, R8 ;  /* 0x0000000907077223 */ /* 0x000fe20000004008 */
[----:B------:R-:W-:Y:S02]  /*0810*/  IADD3 R8, PT, PT, -R10, RZ, RZ ;  /* 0x000000ff0a087210 */ /* 0x000fe40007ffe1ff */
[----:B------:R-:W-:-:S02]  /*0820*/  LOP3.LUT R3, R3, 0x800000, RZ, 0xfc, !PT ;  /* 0x0080000003037812 */ /* 0x000fc400078efcff */
[----:B------:R-:W-:Y:S02]  /*0830*/  FSETP.NEU.FTZ.AND P0, PT, R0, R7, PT ;  /* 0x000000070000720b */ /* 0x000fe40003f1d000 */
[----:B------:R-:W-:Y:S02]  /*0840*/  SHF.L.U32 R6, R3, R6, RZ ;  /* 0x0000000603067219 */ /* 0x000fe400000006ff */
[----:B------:R-:W-:Y:S02]  /*0850*/  SEL R0, R8, RZ, P2 ;  /* 0x000000ff08007207 */ /* 0x000fe40001000000 */
[----:B------:R-:W-:Y:S02]  /*0860*/  ISETP.NE.AND P1, PT, R6, RZ, P1 ;  /* 0x000000ff0600720c */ /* 0x000fe40000f25270 */
[----:B------:R-:W-:Y:S02]  /*0870*/  SHF.R.U32.HI R0, RZ, R0, R3 ;  /* 0x00000000ff007219 */ /* 0x000fe40000011603 */
[----:B------:R-:W-:-:S02]  /*0880*/  PLOP3.LUT P0, PT, P0, P1, PT, 0xf8, 0x8f ;  /* 0x00000000008f781c */ /* 0x000fc40000703f70 */
[----:B------:R-:W-:Y:S02]  /*0890*/  SHF.R.U32.HI R6, RZ, 0x1, R0 ;  /* 0x00000001ff067819 */ /* 0x000fe40000011600 */
[----:B------:R-:W-:-:S04]  /*08a0*/  SEL R3, RZ, 0x1, !P0 ;  /* 0x00000001ff037807 */ /* 0x000fc80004000000 */
[----:B------:R-:W-:-:S04]  /*08b0*/  LOP3.LUT R3, R3, 0x1, R6, 0xf8, !PT ;  /* 0x0000000103037812 */ /* 0x000fc800078ef806 */
[----:B------:R-:W-:-:S05]  /*08c0*/  LOP3.LUT R3, R3, R0, RZ, 0xc0, !PT ;  /* 0x0000000003037212 */ /* 0x000fca00078ec0ff */
[----:B------:R-:W-:-:S05]  /*08d0*/  IMAD.IADD R6, R6, 0x1, R3 ;  /* 0x0000000106067824 */ /* 0x000fca00078e0203 */
[----:B------:R-:W-:Y:S01]  /*08e0*/  LOP3.LUT R5, R6, R5, RZ, 0xfc, !PT ;  /* 0x0000000506057212 */ /* 0x000fe200078efcff */
[----:B------:R-:W-:Y:S06]  /*08f0*/  BRA `(.L_x_12) ;  /* 0x0000000000107947 */ /* 0x000fec0003800000 */
.L_x_11:
[----:B------:R-:W-:-:S04]  /*0900*/  LOP3.LUT R5, R5, 0x80000000, RZ, 0xc0, !PT ;  /* 0x8000000005057812 */ /* 0x000fc800078ec0ff */
[----:B------:R-:W-:Y:S01]  /*0910*/  LOP3.LUT R5, R5, 0x7f800000, RZ, 0xfc, !PT ;  /* 0x7f80000005057812 */ /* 0x000fe200078efcff */
[----:B------:R-:W-:Y:S06]  /*0920*/  BRA `(.L_x_12) ;  /* 0x0000000000047947 */ /* 0x000fec0003800000 */
.L_x_10:
[----:B------:R-:W-:-:S07]  /*0930*/  LEA R5, R6, R5, 0x17 ;  /* 0x0000000506057211 */ /* 0x000fce00078eb8ff */
.L_x_12:
[----:B------:R-:W-:Y:S05]  /*0940*/  BSYNC.RECONVERGENT B2 ;  /* 0x0000000000027941 */ /* 0x000fea0003800200 */
.L_x_9:
[----:B------:R-:W-:Y:S05]  /*0950*/  BRA `(.L_x_13) ;  /* 0x0000000000207947 */ /* 0x000fea0003800000 */
.L_x_8:
[----:B------:R-:W-:-:S04]  /*0960*/  LOP3.LUT R5, R6, 0x80000000, R5, 0x48, !PT ;  /* 0x8000000006057812 */ /* 0x000fc800078e4805 */
[----:B------:R-:W-:Y:S01]  /*0970*/  LOP3.LUT R5, R5, 0x7f800000, RZ, 0xfc, !PT ;  /* 0x7f80000005057812 */ /* 0x000fe200078efcff */
[----:B------:R-:W-:Y:S06]  /*0980*/  BRA `(.L_x_13) ;  /* 0x0000000000147947 */ /* 0x000fec0003800000 */
.L_x_7:
[----:B------:R-:W-:Y:S01]  /*0990*/  LOP3.LUT R5, R6, 0x80000000, R5, 0x48, !PT ;  /* 0x8000000006057812 */ /* 0x000fe200078e4805 */
[----:B------:R-:W-:Y:S06]  /*09a0*/  BRA `(.L_x_13) ;  /* 0x00000000000c7947 */ /* 0x000fec0003800000 */
.L_x_6:
[----:B------:R-:W0:Y:S01]  /*09b0*/  MUFU.RSQ R5, -QNAN ;  /* 0xffc0000000057908 */ /* 0x000e220000001400 */
[----:B------:R-:W-:Y:S05]  /*09c0*/  BRA `(.L_x_13) ;  /* 0x0000000000047947 */ /* 0x000fea0003800000 */
.L_x_5:
[----:B------:R-:W-:-:S07]  /*09d0*/  FADD.FTZ R5, R0, 9 ;  /* 0x4110000000057421 */ /* 0x000fce0000010000 */
.L_x_13:
[----:B------:R-:W-:Y:S05]  /*09e0*/  BSYNC.RECONVERGENT B0 ;  /* 0x0000000000007941 */ /* 0x000fea0003800200 */
.L_x_2:
[----:B0-----:R-:W-:Y:S02]  /*09f0*/  IMAD.MOV.U32 R7, RZ, RZ, R5 ;  /* 0x000000ffff077224 */ /* 0x001fe400078e0005 */
[----:B------:R-:W-:-:S04]  /*0a00*/  HFMA2 R5, -RZ, RZ, 0, 0 ;  /* 0x00000000ff057431 */ /* 0x000fc800000001ff */
[----:B------:R-:W-:Y:S05]  /*0a10*/  RET.REL.NODEC R4 `(_Z17convolutionKernelPfS_iii) ;  /* 0xfffffff404787950 */ /* 0x000fea0003c3ffff */
.L_x_14:
[----:B------:R-:W-:-:S00]  /*0a20*/  BRA `(.L_x_14) ;  /* 0xfffffffc00fc7947 */ /* 0x000fc0000383ffff */
[----:B------:R-:W-:-:S00]  /*0a30*/  NOP ;  /* 0x0000000000007918 */ /* 0x000fc00000000000 */
        /* <DEDUP_REMOVED lines=12> */
.L_x_35:


//--------------------- .text._Z21imageProcessingKernelPfS_ii --------------------------
	.section	.text._Z21imageProcessingKernelPfS_ii,"ax",@progbits
	.align	128
        .global         _Z21imageProcessingKernelPfS_ii
        .type           _Z21imageProcessingKernelPfS_ii,@function
        .size           _Z21imageProcessingKernelPfS_ii,(.L_x_36 - _Z21imageProcessingKernelPfS_ii)
        .other          _Z21imageProcessingKernelPfS_ii,@"STO_CUDA_ENTRY STV_DEFAULT"
_Z21imageProcessingKernelPfS_ii:
.text._Z21imageProcessingKernelPfS_ii:
[----:B------:R-:W0:Y:S01]  /*0000*/  LDC R1, c[0x0][0x37c] ;  /* 0x0000df00ff017b82 */ /* 0x000e220000000800 */
[----:B------:R-:W1:Y:S07]  /*0010*/  S2R R0, SR_TID.X ;  /* 0x0000000000007919 */ /* 0x000e6e0000002100 */
[----:B------:R-:W1:Y:S01]  /*0020*/  S2UR UR4, SR_CTAID.X ;  /* 0x00000000000479c3 */ /* 0x000e620000002500 */
[----:B------:R-:W2:Y:S01]  /*0030*/  LDCU UR5, c[0x0][0x394] ;  /* 0x00007280ff0577ac */ /* 0x000ea20008000800 */
[----:B0-----:R-:W-:-:S06]  /*0040*/  VIADD R1, R1, 0xffffffe0 ;  /* 0xffffffe001017836 */ /* 0x001fcc0000000000 */
[----:B------:R-:W1:Y:S02]  /*0050*/  LDC R5, c[0x0][0x360] ;  /* 0x0000d800ff057b82 */ /* 0x000e640000000800 */
[----:B-1----:R-:W-:-:S05]  /*0060*/  IMAD R5, R5, UR4, R0 ;  /* 0x0000000405057c24 */ /* 0x002fca000f8e0200 */
[----:B--2---:R-:W-:-:S13]  /*0070*/  ISETP.GE.AND P0, PT, R5, UR5, PT ;  /* 0x0000000505007c0c */ /* 0x004fda000bf06270 */
[----:B------:R-:W-:Y:S05]  /*0080*/  @P0 EXIT ;  /* 0x000000000000094d */ /* 0x000fea0003800000 */
[----:B------:R-:W0:Y:S01]  /*0090*/  LDC.64 R2, c[0x0][0x380] ;  /* 0x0000e000ff027b82 */ /* 0x000e220000000a00 */
[----:B------:R-:W1:Y:S01]  /*00a0*/  LDCU UR4, c[0x0][0x390] ;  /* 0x00007200ff0477ac */ /* 0x000e620008000800 */
[----:B------:R-:W2:Y:S01]  /*00b0*/  LDCU.64 UR6, c[0x0][0x358] ;  /* 0x00006b00ff0677ac */ /* 0x000ea20008000a00 */
[----:B-1----:R-:W-:-:S04]  /*00c0*/  VIADD R5, R5, UR4 ;  /* 0x0000000405057c36 */ /* 0x002fc80008000000 */
[----:B0-----:R-:W-:-:S05]  /*00d0*/  IMAD.WIDE R2, R5, 0x4, R2 ;  /* 0x0000000405027825 */ /* 0x001fca00078e0202 */
[----:B--2---:R-:W2:Y:S01]  /*00e0*/  LDG.E R0, desc[UR6][R2.64] ;  /* 0x0000000602007981 */ /* 0x004ea2000c1e1900 */
[----:B------:R-:W-:Y:S02]  /*00f0*/  HFMA2 R7, -RZ, RZ, 0.9375, -7.688999176025390625e-06 ;  /* 0x3b808081ff077431 */ /* 0x000fe400000001ff */
[----:B------:R-:W-:Y:S01]  /*0100*/  IMAD.MOV.U32 R4, RZ, RZ, 0x437f0000 ;  /* 0x437f0000ff047424 */ /* 0x000fe200078e00ff */
[----:B------:R-:W-:Y:S03]  /*0110*/  BSSY.RECONVERGENT B1, `(.L_x_15) ;  /* 0x000000a000017945 */ /* 0x000fe60003800200 */
[----:B------:R-:W-:-:S04]  /*0120*/  FFMA R4, R7, -R4, 1 ;  /* 0x3f80000007047423 */ /* 0x000fc80000000804 */
[----:B------:R-:W-:Y:S01]  /*0130*/  FFMA R7, R4, R7, 0.0039215688593685626984 ;  /* 0x3b80808104077423 */ /* 0x000fe20000000007 */
[----:B--2---:R-:W0:Y:S03]  /*0140*/  FCHK P0, R0, 255 ;  /* 0x437f000000007902 */ /* 0x004e260000000000 */
[----:B------:R-:W-:-:S04]  /*0150*/  FFMA R4, R0, R7, RZ ;  /* 0x0000000700047223 */ /* 0x000fc800000000ff */
[----:B------:R-:W-:-:S04]  /*0160*/  FFMA R6, R4, -255, R0 ;  /* 0xc37f000004067823 */ /* 0x000fc80000000000 */
[----:B------:R-:W-:Y:S01]  /*0170*/  FFMA R4, R7, R6, R4 ;  /* 0x0000000607047223 */ /* 0x000fe20000000004 */
[----:B0-----:R-:W-:Y:S06]  /*0180*/  @!P0 BRA `(.L_x_16) ;  /* 0x0000000000088947 */ /* 0x001fec0003800000 */
[----:B------:R-:W-:-:S07]  /*0190*/  MOV R2, 0x1b0 ;  /* 0x000001b000027802 */ /* 0x000fce0000000f00 */
[----:B------:R-:W-:Y:S05]  /*01a0*/  CALL.REL.NOINC `($__internal_1_$__cuda_sm3x_div_rn_noftz_f32_slowpath) ;  /* 0x0000000800987944 */ /* 0x000fea0003c00000 */
.L_x_16:
[----:B------:R-:W-:Y:S05]  /*01b0*/  BSYNC.RECONVERGENT B1 ;  /* 0x0000000000017941 */ /* 0x000fea0003800200 */
.L_x_15:
[----:B------:R-:W-:Y:S01]  /*01c0*/  MOV R3, 0x3f99999a ;  /* 0x3f99999a00037802 */ /* 0x000fe20000000f00 */
[----:B------:R-:W-:Y:S01]  /*01d0*/  FADD R0, R4, -0.5 ;  /* 0xbf00000004007421 */ /* 0x000fe20000000000 */
[----:B------:R-:W-:Y:S01]  /*01e0*/  BSSY.RECONVERGENT B0, `(.L_x_17) ;  /* 0x0000049000007945 */ /* 0x000fe20003800200 */
[----:B------:R-:W-:Y:S02]  /*01f0*/  IMAD.MOV.U32 R7, RZ, RZ, 0x3f800000 ;  /* 0x3f800000ff077424 */ /* 0x000fe400078e00ff */
[----:B------:R-:W-:-:S05]  /*0200*/  FFMA R0, R0, R3, 0.5 ;  /* 0x3f00000000007423 */ /* 0x000fca0000000003 */
[----:B------:R-:W-:-:S13]  /*0210*/  FSETP.NEU.AND P0, PT, R0, 1, PT ;  /* 0x3f8000000000780b */ /* 0x000fda0003f0d000 */
[----:B------:R-:W-:Y:S05]  /*0220*/  @!P0 BRA `(.L_x_18) ;  /* 0x0000000400108947 */ /* 0x000fea0003800000 */
[----:B------:R-:W-:-:S13]  /*0230*/  FSETP.NAN.AND P0, PT, |R0|, |R0|, PT ;  /* 0x400000000000720b */ /* 0x000fda0003f08200 */
[----:B------:R-:W-:Y:S01]  /*0240*/  @P0 FADD R7, R0, 0.45454543828964233398 ;  /* 0x3ee8ba2e00070421 */ /* 0x000fe20000000000 */
[----:B------:R-:W-:Y:S06]  /*0250*/  @P0 BRA `(.L_x_18) ;  /* 0x0000000400040947 */ /* 0x000fec0003800000 */
[----:B------:R-:W-:-:S04]  /*0260*/  FSETP.NEU.AND P0, PT, |R0|, +INF , PT ;  /* 0x7f8000000000780b */ /* 0x000fc80003f0d200 */
[----:B------:R-:W-:-:S13]  /*0270*/  FSETP.NEU.AND P0, PT, R0, RZ, P0 ;  /* 0x000000ff0000720b */ /* 0x000fda000070d000 */
[----:B------:R-:W-:-:S05]  /*0280*/  @!P0 FADD R7, R0, R0 ;  /* 0x0000000000078221 */ /* 0x000fca0000000000 */
[----:B------:R-:W-:Y:S01]  /*0290*/  @!P0 LOP3.LUT R7, R7, 0x7fffffff, RZ, 0xc0, !PT ;  /* 0x7fffffff07078812 */ /* 0x000fe200078ec0ff */
[----:B------:R-:W-:Y:S06]  /*02a0*/  @!P0 BRA `(.L_x_18) ;  /* 0x0000000000f08947 */ /* 0x000fec0003800000 */
[C---:B------:R-:W-:Y:S01]  /*02b0*/  FMUL R3, |R0|.reuse, 16777216 ;  /* 0x4b80000000037820 */ /* 0x040fe20000400200 */
[C---:B------:R-:W-:Y:S01]  /*02c0*/  FSETP.GEU.AND P0, PT, |R0|.reuse, 1.175494350822287508e-38, PT ;  /* 0x008000000000780b */ /* 0x040fe20003f0e200 */
[----:B------:R-:W-:Y:S01]  /*02d0*/  HFMA2 R10, -RZ, RZ, 0.771484375, 0.21533203125 ;  /* 0x3a2c32e4ff0a7431 */ /* 0x000fe200000001ff */
[----:B------:R-:W-:Y:S02]  /*02e0*/  FSETP.GEU.AND P2, PT, R0, RZ, PT ;  /* 0x000000ff0000720b */ /* 0x000fe40003f4e000 */
[----:B------:R-:W-:-:S04]  /*02f0*/  FSEL R3, R3, |R0|, !P0 ;  /* 0x4000000003037208 */ /* 0x000fc80004000000 */
[----:B------:R-:W-:-:S04]  /*0300*/  IADD3 R2, PT, PT, R3, -0x3f3504f3, RZ ;  /* 0xc0cafb0d03027810 */ /* 0x000fc80007ffe0ff */
[----:B------:R-:W-:-:S05]  /*0310*/  LOP3.LUT R2, R2, 0xff800000, RZ, 0xc0, !PT ;  /* 0xff80000002027812 */ /* 0x000fca00078ec0ff */
[----:B------:R-:W-:Y:S01]  /*0320*/  IMAD.IADD R3, R3, 0x1, -R2 ;  /* 0x0000000103037824 */ /* 0x000fe200078e0a02 */
[----:B------:R-:W-:-:S03]  /*0330*/  I2FP.F32.S32 R2, R2 ;  /* 0x0000000200027245 */ /* 0x000fc60000201400 */
[C---:B------:R-:W-:Y:S01]  /*0340*/  FADD R6, R3.reuse, 1 ;  /* 0x3f80000003067421 */ /* 0x040fe20000000000 */
[----:B------:R-:W-:Y:S01]  /*0350*/  FADD R4, R3, -1 ;  /* 0xbf80000003047421 */ /* 0x000fe20000000000 */
[----:B------:R-:W-:-:S03]  /*0360*/  FSEL R3, RZ, -24, P0 ;  /* 0xc1c00000ff037808 */ /* 0x000fc60000000000 */
[----:B------:R-:W-:Y:S01]  /*0370*/  FADD R7, R4, R4 ;  /* 0x0000000404077221 */ /* 0x000fe20000000000 */
[----:B------:R-:W0:Y:S01]  /*0380*/  MUFU.RCP R6, R6 ;  /* 0x0000000600067308 */ /* 0x000e220000001000 */
[----:B------:R-:W-:Y:S02]  /*0390*/  FFMA R2, R2, 1.1920928955078125e-07, R3 ;  /* 0x3400000002027823 */ /* 0x000fe40000000003 */
[----:B0-----:R-:W-:-:S04]  /*03a0*/  FMUL R7, R6, R7 ;  /* 0x0000000706077220 */ /* 0x001fc80000400000 */
[----:B------:R-:W-:Y:S01]  /*03b0*/  FADD R8, R4, -R7 ;  /* 0x8000000704087221 */ /* 0x000fe20000000000 */
[CC--:B------:R-:W-:Y:S01]  /*03c0*/  FMUL R3, R7.reuse, R7.reuse ;  /* 0x0000000707037220 */ /* 0x0c0fe20000400000 */
[----:B------:R-:W-:Y:S02]  /*03d0*/  FFMA R11, R7, 1.4426950216293334961, R2 ;  /* 0x3fb8aa3b070b7823 */ /* 0x000fe40000000002 */
[----:B------:R-:W-:Y:S01]  /*03e0*/  FADD R9, R8, R8 ;  /* 0x0000000808097221 */ /* 0x000fe20000000000 */
[C---:B------:R-:W-:Y:S01]  /*03f0*/  FFMA R8, R3.reuse, R10, 0.0032181653659790754318 ;  /* 0x3b52e7db03087423 */ /* 0x040fe2000000000a */
[----:B------:R-:W-:Y:S02]  /*0400*/  FADD R2, R2, -R11 ;  /* 0x8000000b02027221 */ /* 0x000fe40000000000 */
[----:B------:R-:W-:Y:S01]  /*0410*/  FFMA R9, R4, -R7, R9 ;  /* 0x8000000704097223 */ /* 0x000fe20000000009 */
[----:B------:R-:W-:Y:S01]  /*0420*/  FFMA R8, R3, R8, 0.018033718690276145935 ;  /* 0x3c93bb7303087423 */ /* 0x000fe20000000008 */
[----:B------:R-:W-:-:S02]  /*0430*/  FFMA R2, R7, 1.4426950216293334961, R2 ;  /* 0x3fb8aa3b07027823 */ /* 0x000fc40000000002 */
[----:B------:R-:W-:Y:S01]  /*0440*/  FMUL R9, R6, R9 ;  /* 0x0000000906097220 */ /* 0x000fe20000400000 */
[----:B------:R-:W-:-:S03]  /*0450*/  FFMA R8, R3, R8, 0.12022458761930465698 ;  /* 0x3df6384f03087423 */ /* 0x000fc60000000008 */
[----:B------:R-:W-:Y:S01]  /*0460*/  FFMA R2, R9, 1.4426950216293334961, R2 ;  /* 0x3fb8aa3b09027823 */ /* 0x000fe20000000002 */
[----:B------:R-:W-:-:S03]  /*0470*/  FMUL R8, R3, R8 ;  /* 0x0000000803087220 */ /* 0x000fc60000400000 */
[----:B------:R-:W-:Y:S01]  /*0480*/  FFMA R4, R7, 1.9251366722983220825e-08, R2 ;  /* 0x32a55e3407047823 */ /* 0x000fe20000000002 */
[----:B------:R-:W-:-:S04]  /*0490*/  FMUL R2, R8, 3 ;  /* 0x4040000008027820 */ /* 0x000fc80000400000 */
[----:B------:R-:W-:-:S04]  /*04a0*/  FFMA R9, R9, R2, R4 ;  /* 0x0000000209097223 */ /* 0x000fc80000000004 */
[----:B------:R-:W-:Y:S01]  /*04b0*/  FFMA R8, R7, R8, R9 ;  /* 0x0000000807087223 */ /* 0x000fe20000000009 */
[----:B------:R-:W-:-:S03]  /*04c0*/  IMAD.MOV.U32 R7, RZ, RZ, 0x391fcb8e ;  /* 0x391fcb8eff077424 */ /* 0x000fc600078e00ff */
[----:B------:R-:W-:-:S04]  /*04d0*/  FADD R2, R11, R8 ;  /* 0x000000080b027221 */ /* 0x000fc80000000000 */
[----:B------:R-:W-:Y:S01]  /*04e0*/  FMUL R3, R2, 0.45454543828964233398 ;  /* 0x3ee8ba2e02037820 */ /* 0x000fe20000400000 */
[----:B------:R-:W-:-:S03]  /*04f0*/  FADD R11, -R11, R2 ;  /* 0x000000020b0b7221 */ /* 0x000fc60000000100 */
[----:B------:R-:W0:Y:S01]  /*0500*/  FRND R4, R3 ;  /* 0x0000000300047307 */ /* 0x000e220000201000 */
[----:B------:R-:W-:Y:S01]  /*0510*/  FADD R11, R8, -R11 ;  /* 0x8000000b080b7221 */ /* 0x000fe20000000000 */
[----:B------:R-:W-:Y:S01]  /*0520*/  FFMA R2, R2, 0.45454543828964233398, -R3 ;  /* 0x3ee8ba2e02027823 */ /* 0x000fe20000000803 */
[----:B------:R-:W-:-:S03]  /*0530*/  FSETP.GT.AND P0, PT, |R3|, 152, PT ;  /* 0x431800000300780b */ /* 0x000fc60003f04200 */
[----:B------:R-:W-:Y:S01]  /*0540*/  FFMA R11, R11, 0.45454543828964233398, R2 ;  /* 0x3ee8ba2e0b0b7823 */ /* 0x000fe20000000002 */
[----:B0-----:R-:W-:Y:S01]  /*0550*/  FADD R2, R3, -R4 ;  /* 0x8000000403027221 */ /* 0x001fe20000000000 */
[----:B------:R-:W-:-:S03]  /*0560*/  FSETP.GT.AND P1, PT, R4, RZ, PT ;  /* 0x000000ff0400720b */ /* 0x000fc60003f24000 */
[----:B------:R-:W-:Y:S01]  /*0570*/  FADD R2, R2, R11 ;  /* 0x0000000b02027221 */ /* 0x000fe20000000000 */
[----:B------:R-:W-:Y:S02]  /*0580*/  SEL R4, RZ, 0x83000000, P1 ;  /* 0x83000000ff047807 */ /* 0x000fe40000800000 */
[----:B------:R-:W-:Y:S01]  /*0590*/  FSETP.GEU.AND P1, PT, R3, RZ, PT ;  /* 0x000000ff0300720b */ /* 0x000fe20003f2e000 */
[----:B------:R-:W-:Y:S01]  /*05a0*/  FFMA R7, R2, R7, 0.0013391353422775864601 ;  /* 0x3aaf85ed02077423 */ /* 0x000fe20000000007 */
[----:B------:R-:W-:-:S03]  /*05b0*/  IADD3 R0, PT, PT, R4, 0x7f000000, RZ ;  /* 0x7f00000004007810 */ /* 0x000fc60007ffe0ff */
[C---:B------:R-:W-:Y:S02]  /*05c0*/  FFMA R9, R2.reuse, R7, 0.0096188392490148544312 ;  /* 0x3c1d985602097423 */ /* 0x040fe40000000007 */
[----:B------:R-:W0:Y:S02]  /*05d0*/  F2I.NTZ R7, R3 ;  /* 0x0000000300077305 */ /* 0x000e240000203100 */
[----:B------:R-:W-:-:S04]  /*05e0*/  FFMA R9, R2, R9, 0.055503588169813156128 ;  /* 0x3d6357bb02097423 */ /* 0x000fc80000000009 */
[----:B------:R-:W-:-:S04]  /*05f0*/  FFMA R9, R2, R9, 0.24022644758224487305 ;  /* 0x3e75fdec02097423 */ /* 0x000fc80000000009 */
[----:B------:R-:W-:-:S04]  /*0600*/  FFMA R9, R2, R9, 0.69314718246459960938 ;  /* 0x3f31721802097423 */ /* 0x000fc80000000009 */
[----:B------:R-:W-:Y:S01]  /*0610*/  FFMA R9, R2, R9, 1 ;  /* 0x3f80000002097423 */ /* 0x000fe20000000009 */
[----:B0-----:R-:W-:Y:S01]  /*0620*/  IMAD R4, R7, 0x800000, -R4 ;  /* 0x0080000007047824 */ /* 0x001fe200078e0a04 */
[----:B------:R-:W-:Y:S02]  /*0630*/  FSEL R7, RZ, +INF , !P1 ;  /* 0x7f800000ff077808 */ /* 0x000fe40004800000 */
[----:B------:R-:W-:-:S04]  /*0640*/  FMUL R9, R0, R9 ;  /* 0x0000000900097220 */ /* 0x000fc80000400000 */
[----:B------:R-:W-:Y:S01]  /*0650*/  @!P0 FMUL R7, R4, R9 ;  /* 0x0000000904078220 */ /* 0x000fe20000400000 */
[----:B------:R-:W-:-:S07]  /*0660*/  @!P2 MOV R7, 0x7fffffff ;  /* 0x7fffffff0007a802 */ /* 0x000fce0000000f00 */
.L_x_18:
[----:B------:R-:W-:Y:S05]  /*0670*/  BSYNC.RECONVERGENT B0 ;  /* 0x0000000000007941 */ /* 0x000fea0003800200 */
.L_x_17:
[----:B------:R-:W-:Y:S01]  /*0680*/  FMUL R11, R7, 3.141590118408203125 ;  /* 0x40490fd0070b7820 */ /* 0x000fe20000400000 */
[----:B------:R-:W-:Y:S03]  /*0690*/  BSSY.RECONVERGENT B0, `(.L_x_19) ;  /* 0x0000040000007945 */ /* 0x000fe60003800200 */
[C---:B------:R-:W-:Y:S01]  /*06a0*/  FMUL R0, R11.reuse, 0.63661974668502807617 ;  /* 0x3f22f9830b007820 */ /* 0x040fe20000400000 */
[----:B------:R-:W-:-:S05]  /*06b0*/  FSETP.GE.AND P0, PT, |R11|, 105615, PT ;  /* 0x47ce47800b00780b */ /* 0x000fca0003f06200 */
[----:B------:R-:W0:Y:S02]  /*06c0*/  F2I.NTZ R0, R0 ;  /* 0x0000000000007305 */ /* 0x000e240000203100 */
[----:B0-----:R-:W-:-:S05]  /*06d0*/  I2FP.F32.S32 R2, R0 ;  /* 0x0000000000027245 */ /* 0x001fca0000201400 */
[----:B------:R-:W-:-:S04]  /*06e0*/  FFMA R3, R2, -1.5707962512969970703, R11 ;  /* 0xbfc90fda02037823 */ /* 0x000fc8000000000b */
[----:B------:R-:W-:-:S04]  /*06f0*/  FFMA R3, R2, -7.5497894158615963534e-08, R3 ;  /* 0xb3a2216802037823 */ /* 0x000fc80000000003 */
[----:B------:R-:W-:Y:S01]  /*0700*/  FFMA R4, R2, -5.3903029534742383927e-15, R3 ;  /* 0xa7c234c502047823 */ /* 0x000fe20000000003 */
[----:B------:R-:W-:Y:S06]  /*0710*/  @!P0 BRA `(.L_x_20) ;  /* 0x0000000000dc8947 */ /* 0x000fec0003800000 */
[----:B------:R-:W-:-:S13]  /*0720*/  FSETP.NEU.AND P0, PT, |R11|, +INF , PT ;  /* 0x7f8000000b00780b */ /* 0x000fda0003f0d200 */
[----:B------:R-:W-:Y:S01]  /*0730*/  @!P0 FMUL R4, RZ, R11 ;  /* 0x0000000bff048220 */ /* 0x000fe20000400000 */
[----:B------:R-:W-:Y:S01]  /*0740*/  @!P0 IMAD.MOV.U32 R0, RZ, RZ, RZ ;  /* 0x000000ffff008224 */ /* 0x000fe200078e00ff */
[----:B------:R-:W-:Y:S06]  /*0750*/  @!P0 BRA `(.L_x_20) ;  /* 0x0000000000cc8947 */ /* 0x000fec0003800000 */
[----:B------:R-:W-:Y:S01]  /*0760*/  SHF.L.U32 R2, R11, 0x8, RZ ;  /* 0x000000080b027819 */ /* 0x000fe200000006ff */
[----:B------:R-:W-:Y:S01]  /*0770*/  IMAD.MOV.U32 R6, RZ, RZ, RZ ;  /* 0x000000ffff067224 */ /* 0x000fe200078e00ff */
[----:B------:R-:W-:Y:S01]  /*0780*/  MOV R0, R1 ;  /* 0x0000000100007202 */ /* 0x000fe20000000f00 */
[----:B------:R-:W0:Y:S01]  /*0790*/  LDCU.64 UR8, c[0x4][URZ] ;  /* 0x01000000ff0877ac */ /* 0x000e220008000a00 */
[----:B------:R-:W-:Y:S01]  /*07a0*/  LOP3.LUT R15, R2, 0x80000000, RZ, 0xfc, !PT ;  /* 0x80000000020f7812 */ /* 0x000fe200078efcff */
[----:B------:R-:W-:Y:S01]  /*07b0*/  UMOV UR5, URZ ;  /* 0x000000ff00057c82 */ /* 0x000fe20008000000 */
[----:B------:R-:W-:-:S05]  /*07c0*/  UMOV UR4, URZ ;  /* 0x000000ff00047c82 */ /* 0x000fca0008000000 */
.L_x_21:
[----:B0-----:R-:W-:Y:S01]  /*07d0*/  IMAD.U32 R8, RZ, RZ, UR8 ;  /* 0x00000008ff087e24 */ /* 0x001fe2000f8e00ff */
[----:B------:R-:W-:-:S05]  /*07e0*/  MOV R9, UR9 ;  /* 0x0000000900097c02 */ /* 0x000fca0008000f00 */
[----:B------:R-:W2:Y:S01]  /*07f0*/  LDG.E.CONSTANT R2, desc[UR6][R8.64] ;  /* 0x0000000608027981 */ /* 0x000ea2000c1e9900 */
[----:B------:R-:W-:Y:S02]  /*0800*/  UIADD3 UR8, UP0, UPT, UR8, 0x4, URZ ;  /* 0x0000000408087890 */ /* 0x000fe4000ff1e0ff */
[----:B------:R-:W-:Y:S02]  /*0810*/  UIADD3 UR4, UPT, UPT, UR4, 0x1, URZ ;  /* 0x0000000104047890 */ /* 0x000fe4000fffe0ff */
[----:B------:R-:W-:Y:S02]  /*0820*/  UIADD3.X UR9, UPT, UPT, URZ, UR9, URZ, UP0, !UPT ;  /* 0x00000009ff097290 */ /* 0x000fe400087fe4ff */
[----:B------:R-:W-:Y:S01]  /*0830*/  UISETP.NE.AND UP0, UPT, UR4, 0x6, UPT ;  /* 0x000000060400788c */ /* 0x000fe2000bf05270 */
[----:B--2---:R-:W-:-:S03]  /*0840*/  IMAD.WIDE.U32 R2, R2, R15, RZ ;  /* 0x0000000f02027225 */ /* 0x004fc600078e00ff */
[----:B------:R-:W-:-:S04]  /*0850*/  IADD3 R13, P0, PT, R2, R6, RZ ;  /* 0x00000006020d7210 */ /* 0x000fc80007f1e0ff */
[----:B------:R-:W-:Y:S01]  /*0860*/  IADD3.X R6, PT, PT, R3, UR5, RZ, P0, !PT ;  /* 0x0000000503067c10 */ /* 0x000fe200087fe4ff */
[----:B------:R0:W-:Y:S02]  /*0870*/  STL [R0], R13 ;  /* 0x0000000d00007387 */ /* 0x0001e40000100800 */
[----:B0-----:R-:W-:Y:S01]  /*0880*/  VIADD R0, R0, 0x4 ;  /* 0x0000000400007836 */ /* 0x001fe20000000000 */
[----:B------:R-:W-:Y:S06]  /*0890*/  BRA.U UP0, `(.L_x_21) ;  /* 0xfffffffd00cc7547 */ /* 0x000fec000b83ffff */
[----:B------:R-:W-:Y:S01]  /*08a0*/  SHF.R.U32.HI R4, RZ, 0x17, R11 ;  /* 0x00000017ff047819 */ /* 0x000fe2000001160b */
[----:B------:R0:W-:Y:S03]  /*08b0*/  STL [R1+0x18], R6 ;  /* 0x0000180601007387 */ /* 0x0001e60000100800 */
[C---:B------:R-:W-:Y:S02]  /*08c0*/  LOP3.LUT R0, R4.reuse, 0xe0, RZ, 0xc0, !PT ;  /* 0x000000e004007812 */ /* 0x040fe400078ec0ff */
[----:B------:R-:W-:Y:S02]  /*08d0*/  LOP3.LUT P0, RZ, R4, 0x1f, RZ, 0xc0, !PT ;  /* 0x0000001f04ff7812 */ /* 0x000fe4000780c0ff */
[----:B------:R-:W-:-:S04]  /*08e0*/  IADD3 R0, PT, PT, R0, -0x80, RZ ;  /* 0xffffff8000007810 */ /* 0x000fc80007ffe0ff */
[----:B------:R-:W-:-:S05]  /*08f0*/  SHF.R.U32.HI R0, RZ, 0x5, R0 ;  /* 0x00000005ff007819 */ /* 0x000fca0000011600 */
[----:B------:R-:W-:-:S05]  /*0900*/  IMAD R10, R0, -0x4, R1 ;  /* 0xfffffffc000a7824 */ /* 0x000fca00078e0201 */
[----:B------:R-:W2:Y:S04]  /*0910*/  LDL R0, [R10+0x18] ;  /* 0x000018000a007983 */ /* 0x000ea80000100800 */
[----:B------:R-:W2:Y:S04]  /*0920*/  LDL R3, [R10+0x14] ;  /* 0x000014000a037983 */ /* 0x000ea80000100800 */
[----:B------:R-:W3:Y:S01]  /*0930*/  @P0 LDL R2, [R10+0x10] ;  /* 0x000010000a020983 */ /* 0x000ee20000100800 */
[----:B------:R-:W-:Y:S01]  /*0940*/  LOP3.LUT R4, R4, 0x1f, RZ, 0xc0, !PT ;  /* 0x0000001f04047812 */ /* 0x000fe200078ec0ff */
[----:B------:R-:W-:Y:S01]  /*0950*/  UMOV UR4, 0x54442d19 ;  /* 0x54442d1900047882 */ /* 0x000fe20000000000 */
[----:B------:R-:W-:-:S02]  /*0960*/  UMOV UR5, 0x3bf921fb ;  /* 0x3bf921fb00057882 */ /* 0x000fc40000000000 */
[-C--:B--2---:R-:W-:Y:S02]  /*0970*/  @P0 SHF.L.W.U32.HI R0, R3, R4.reuse, R0 ;  /* 0x0000000403000219 */ /* 0x084fe40000010e00 */
[----:B---3--:R-:W-:Y:S02]  /*0980*/  @P0 SHF.L.W.U32.HI R3, R2, R4, R3 ;  /* 0x0000000402030219 */ /* 0x008fe40000010e03 */
[----:B------:R-:W-:Y:S02]  /*0990*/  ISETP.GE.AND P0, PT, R11, RZ, PT ;  /* 0x000000ff0b00720c */ /* 0x000fe40003f06270 */
[C---:B------:R-:W-:Y:S01]  /*09a0*/  SHF.L.W.U32.HI R2, R3.reuse, 0x2, R0 ;  /* 0x0000000203027819 */ /* 0x040fe20000010e00 */
[----:B------:R-:W-:-:S03]  /*09b0*/  IMAD.SHL.U32 R3, R3, 0x4, RZ ;  /* 0x0000000403037824 */ /* 0x000fc600078e00ff */
[----:B------:R-:W-:Y:S02]  /*09c0*/  SHF.R.S32.HI R4, RZ, 0x1f, R2 ;  /* 0x0000001fff047819 */ /* 0x000fe40000011402 */
[----:B------:R-:W-:Y:S02]  /*09d0*/  LOP3.LUT R11, R2, R11, RZ, 0x3c, !PT ;  /* 0x0000000b020b7212 */ /* 0x000fe400078e3cff */
[C---:B------:R-:W-:Y:S02]  /*09e0*/  LOP3.LUT R8, R4.reuse, R3, RZ, 0x3c, !PT ;  /* 0x0000000304087212 */ /* 0x040fe400078e3cff */
[----:B------:R-:W-:Y:S02]  /*09f0*/  LOP3.LUT R9, R4, R2, RZ, 0x3c, !PT ;  /* 0x0000000204097212 */ /* 0x000fe400078e3cff */
[----:B------:R-:W-:Y:S02]  /*0a00*/  SHF.R.U32.HI R3, RZ, 0x1e, R0 ;  /* 0x0000001eff037819 */ /* 0x000fe40000011600 */
[----:B------:R-:W-:-:S02]  /*0a10*/  ISETP.GE.AND P1, PT, R11, RZ, PT ;  /* 0x000000ff0b00720c */ /* 0x000fc40003f26270 */
[----:B------:R-:W1:Y:S01]  /*0a20*/  I2F.F64.S64 R8, R8 ;  /* 0x0000000800087312 */ /* 0x000e620000301c00 */
[----:B------:R-:W-:-:S04]  /*0a30*/  LEA.HI R0, R2, R3, RZ, 0x1 ;  /* 0x0000000302007211 */ /* 0x000fc800078f08ff */
[----:B------:R-:W-:-:S05]  /*0a40*/  IADD3 R2, PT, PT, -R0, RZ, RZ ;  /* 0x000000ff00027210 */ /* 0x000fca0007ffe1ff */
[----:B------:R-:W-:Y:S01]  /*0a50*/  @!P0 IMAD.MOV.U32 R0, RZ, RZ, R2 ;  /* 0x000000ffff008224 */ /* 0x000fe200078e0002 */
[----:B-1----:R-:W-:-:S10]  /*0a60*/  DMUL R12, R8, UR4 ;  /* 0x00000004080c7c28 */ /* 0x002fd40008000000 */
[----:B------:R-:W1:Y:S02]  /*0a70*/  F2F.F32.F64 R12, R12 ;  /* 0x0000000c000c7310 */ /* 0x000e640000301000 */
[----:B01----:R-:W-:-:S07]  /*0a80*/  FSEL R4, -R12, R12, !P1 ;  /* 0x0000000c0c047208 */ /* 0x003fce0004800100 */
.L_x_20:
[----:B------:R-:W-:Y:S05]  /*0a90*/  BSYNC.RECONVERGENT B0 ;  /* 0x0000000000007941 */ /* 0x000fea0003800200 */
.L_x_19:
[----:B------:R-:W-:Y:S01]  /*0aa0*/  MOV R2, 0x37cbac00 ;  /* 0x37cbac0000027802 */ /* 0x000fe20000000f00 */
[----:B------:R-:W-:Y:S01]  /*0ab0*/  FMUL R9, R4, R4 ;  /* 0x0000000404097220 */ /* 0x000fe20000400000 */
[C---:B------:R-:W-:Y:S01]  /*0ac0*/  LOP3.LUT R3, R0.reuse, 0x1, RZ, 0xc0, !PT ;  /* 0x0000000100037812 */ /* 0x040fe200078ec0ff */
[----:B------:R-:W-:Y:S01]  /*0ad0*/  IMAD.MOV.U32 R8, RZ, RZ, 0x3d2aaabb ;  /* 0x3d2aaabbff087424 */ /* 0x000fe200078e00ff */
[----:B------:R-:W-:Y:S01]  /*0ae0*/  MOV R11, 0x3effffff ;  /* 0x3effffff000b7802 */ /* 0x000fe20000000f00 */
[----:B------:R-:W-:Y:S01]  /*0af0*/  FFMA R2, R9, R2, -0.0013887860113754868507 ;  /* 0xbab607ed09027423 */ /* 0x000fe20000000002 */
[----:B------:R-:W-:Y:S02]  /*0b00*/  ISETP.NE.U32.AND P0, PT, R3, 0x1, PT ;  /* 0x000000010300780c */ /* 0x000fe40003f05070 */
[----:B------:R-:W-:Y:S02]  /*0b10*/  LOP3.LUT P1, RZ, R0, 0x2, RZ, 0xc0, !PT ;  /* 0x0000000200ff7812 */ /* 0x000fe4000782c0ff */
[----:B------:R-:W-:-:S02]  /*0b20*/  FSEL R6, R2, -0.00019574658654164522886, !P0 ;  /* 0xb94d415302067808 */ /* 0x000fc40004000000 */
[----:B------:R-:W-:Y:S01]  /*0b30*/  FSEL R8, R8, 0.0083327032625675201416, !P0 ;  /* 0x3c0885e408087808 */ /* 0x000fe20004000000 */
[----:B------:R-:W0:Y:S01]  /*0b40*/  LDC.64 R2, c[0x0][0x388] ;  /* 0x0000e200ff027b82 */ /* 0x000e220000000a00 */
[----:B------:R-:W-:Y:S02]  /*0b50*/  FSEL R11, -R11, -0.16666662693023681641, !P0 ;  /* 0xbe2aaaa80b0b7808 */ /* 0x000fe40004000100 */
[----:B------:R-:W-:Y:S01]  /*0b60*/  FSEL R0, R4, 1, P0 ;  /* 0x3f80000004007808 */ /* 0x000fe20000000000 */
[----:B------:R-:W-:-:S04]  /*0b70*/  FFMA R6, R9, R6, R8 ;  /* 0x0000000609067223 */ /* 0x000fc80000000008 */
[C---:B------:R-:W-:Y:S01]  /*0b80*/  FFMA R6, R9.reuse, R6, R11 ;  /* 0x0000000609067223 */ /* 0x040fe2000000000b */
[----:B------:R-:W-:-:S04]  /*0b90*/  FFMA R9, R9, R0, RZ ;  /* 0x0000000009097223 */ /* 0x000fc800000000ff */
[----:B------:R-:W-:-:S04]  /*0ba0*/  FFMA R0, R9, R6, R0 ;  /* 0x0000000609007223 */ /* 0x000fc80000000000 */
[----:B------:R-:W-:-:S04]  /*0bb0*/  @P1 FADD R0, RZ, -R0 ;  /* 0x80000000ff001221 */ /* 0x000fc80000000000 */
[----:B------:R-:W-:Y:S01]  /*0bc0*/  FFMA.SAT R0, R0, 0.10000000149011611938, R7 ;  /* 0x3dcccccd00007823 */ /* 0x000fe20000002007 */
[----:B0-----:R-:W-:-:S04]  /*0bd0*/  IMAD.WIDE R2, R5, 0x4, R2 ;  /* 0x0000000405027825 */ /* 0x001fc800078e0202 */
[----:B------:R-:W-:-:S05]  /*0be0*/  FMUL R5, R0, 255 ;  /* 0x437f000000057820 */ /* 0x000fca0000400000 */
[----:B------:R-:W-:Y:S01]  /*0bf0*/  STG.E desc[UR6][R2.64], R5 ;  /* 0x0000000502007986 */ /* 0x000fe2000c101906 */
[----:B------:R-:W-:Y:S05]  /*0c00*/  EXIT ;  /* 0x000000000000794d */ /* 0x000fea0003800000 */
        .weak           $__internal_1_$__cuda_sm3x_div_rn_noftz_f32_slowpath
        .type           $__internal_1_$__cuda_sm3x_div_rn_noftz_f32_slowpath,@function
        .size           $__internal_1_$__cuda_sm3x_div_rn_noftz_f32_slowpath,(.L_x_36 - $__internal_1_$__cuda_sm3x_div_rn_noftz_f32_slowpath)
$__internal_1_$__cuda_sm3x_div_rn_noftz_f32_slowpath:
[----:B------:R-:W-:Y:S01]  /*0c10*/  SHF.R.U32.HI R3, RZ, 0x17, R0 ;  /* 0x00000017ff037819 */ /* 0x000fe20000011600 */
[----:B------:R-:W-:Y:S04]  /*0c20*/  BSSY.RECONVERGENT B0, `(.L_x_22) ;  /* 0x000005c000007945 */ /* 0x000fe80003800200 */
[----:B------:R-:W-:Y:S01]  /*0c30*/  BSSY.RELIABLE B2, `(.L_x_23) ;  /* 0x000001a000027945 */ /* 0x000fe20003800100 */
[----:B------:R-:W-:Y:S02]  /*0c40*/  MOV R4, R0 ;  /* 0x0000000000047202 */ /* 0x000fe40000000f00 */
[----:B------:R-:W-:-:S05]  /*0c50*/  LOP3.LUT R3, R3, 0xff, RZ, 0xc0, !PT ;  /* 0x000000ff03037812 */ /* 0x000fca00078ec0ff */
[----:B------:R-:W-:-:S05]  /*0c60*/  VIADD R8, R3, 0xffffffff ;  /* 0xffffffff03087836 */ /* 0x000fca0000000000 */
[----:B------:R-:W-:-:S13]  /*0c70*/  ISETP.GT.U32.OR P0, PT, R8, 0xfd, !PT ;  /* 0x000000fd0800780c */ /* 0x000fda0007f04470 */
[----:B------:R-:W-:Y:S01]  /*0c80*/  @!P0 IMAD.MOV.U32 R6, RZ, RZ, RZ ;  /* 0x000000ffff068224 */ /* 0x000fe200078e00ff */
[----:B------:R-:W-:Y:S06]  /*0c90*/  @!P0 BRA `(.L_x_24) ;  /* 0x00000000004c8947 */ /* 0x000fec0003800000 */
[----:B------:R-:W-:-:S13]  /*0ca0*/  FSETP.GTU.FTZ.AND P0, PT, |R0|, +INF , PT ;  /* 0x7f8000000000780b */ /* 0x000fda0003f1c200 */
[----:B------:R-:W-:Y:S05]  /*0cb0*/  @P0 BREAK.RELIABLE B2 ;  /* 0x0000000000020942 */ /* 0x000fea0003800100 */
[----:B------:R-:W-:Y:S05]  /*0cc0*/  @P0 BRA `(.L_x_25) ;  /* 0x0000000400400947 */ /* 0x000fea0003800000 */
[----:B------:R-:W-:-:S05]  /*0cd0*/  HFMA2 R7, -RZ, RZ, 3.748046875, 0 ;  /* 0x437f0000ff077431 */ /* 0x000fca00000001ff */
        /* <DEDUP_REMOVED lines=15> */
.L_x_24:
[----:B------:R-:W-:Y:S05]  /*0dd0*/  BSYNC.RELIABLE B2 ;  /* 0x0000000000027941 */ /* 0x000fea0003800100 */
.L_x_23:
        /* <DEDUP_REMOVED lines=16> */
[----:B------:R-:W-:-:S04]  /*0ee0*/  LOP3.LUT R0, R0, 0xff, RZ, 0xc0, !PT ;  /* 0x000000ff00007812 */ /* 0x000fc800078ec0ff */
[----:B------:R-:W-:-:S05]  /*0ef0*/  IADD3 R10, PT, PT, R0, R3, RZ ;  /* 0x00000003000a7210 */ /* 0x000fca0007ffe0ff */
[----:B------:R-:W-:-:S05]  /*0f00*/  VIADD R0, R10, 0xffffffff ;  /* 0xffffffff0a007836 */ /* 0x000fca0000000000 */
        /* <DEDUP_REMOVED lines=10> */
[C---:B------:R-:W-:Y:S02]  /*0fb0*/  IADD3 R6, PT, PT, R10.reuse, 0x20, RZ ;  /* 0x000000200a067810 */ /* 0x040fe40007ffe0ff */
[----:B------:R-:W-:Y:S02]  /*0fc0*/  ISETP.NE.AND P2, PT, R10, RZ, PT ;  /* 0x000000ff0a00720c */ /* 0x000fe40003f45270 */
[----:B------:R-:W-:Y:S01]  /*0fd0*/  LOP3.LUT R3, R0, 0x7fffff, RZ, 0xc0, !PT ;  /* 0x007fffff00037812 */ /* 0x000fe200078ec0ff */
[CCC-:B------:R-:W-:Y:S01]  /*0fe0*/  FFMA.RP R0, R7.reuse, R9.reuse, R8.reuse ;  /* 0x0000000907007223 */ /* 0x1c0fe20000008008 */
[----:B------:R-:W-:Y:S01]  /*0ff0*/  FFMA.RM R7, R7, R9, R8 ;  /* 0x0000000907077223 */ /* 0x000fe20000004008 */
[----:B------:R-:W-:Y:S01]  /*1000*/  IMAD.MOV R8, RZ, RZ, -R10 ;  /* 0x000000ffff087224 */ /* 0x000fe200078e0a0a */
[----:B------:R-:W-:Y:S02]  /*1010*/  LOP3.LUT R3, R3, 0x800000, RZ, 0xfc, !PT ;  /* 0x0080000003037812 */ /* 0x000fe400078efcff */
[----:B------:R-:W-:-:S02]  /*1020*/  ISETP.NE.AND P1, PT, R10, RZ, PT ;  /* 0x000000ff0a00720c */ /* 0x000fc40003f25270 */
[----:B------:R-:W-:Y:S02]  /*1030*/  SHF.L.U32 R6, R3, R6, RZ ;  /* 0x0000000603067219 */ /* 0x000fe400000006ff */
[----:B------:R-:W-:Y:S02]  /*1040*/  FSETP.NEU.FTZ.AND P0, PT, R0, R7, PT ;  /* 0x000000070000720b */ /* 0x000fe40003f1d000 */
[----:B------:R-:W-:Y:S02]  /*1050*/  SEL R0, R8, RZ, P2 ;  /* 0x000000ff08007207 */ /* 0x000fe40001000000 */
[----:B------:R-:W-:Y:S02]  /*1060*/  ISETP.NE.AND P1, PT, R6, RZ, P1 ;  /* 0x000000ff0600720c */ /* 0x000fe40000f25270 */
[----:B------:R-:W-:Y:S02]  /*1070*/  SHF.R.U32.HI R0, RZ, R0, R3 ;  /* 0x00000000ff007219 */ /* 0x000fe40000011603 */
[----:B------:R-:W-:-:S02]  /*1080*/  PLOP3.LUT P0, PT, P0, P1, PT, 0xf8, 0x8f ;  /* 0x00000000008f781c */ /* 0x000fc40000703f70 */
[----:B------:R-:W-:Y:S02]  /*1090*/  SHF.R.U32.HI R6, RZ, 0x1, R0 ;  /* 0x00000001ff067819 */ /* 0x000fe40000011600 */
[----:B------:R-:W-:-:S04]  /*10a0*/  SEL R3, RZ, 0x1, !P0 ;  /* 0x00000001ff037807 */ /* 0x000fc80004000000 */
[----:B------:R-:W-:-:S04]  /*10b0*/  LOP3.LUT R3, R3, 0x1, R6, 0xf8, !PT ;  /* 0x0000000103037812 */ /* 0x000fc800078ef806 */
[----:B------:R-:W-:-:S04]  /*10c0*/  LOP3.LUT R3, R3, R0, RZ, 0xc0, !PT ;  /* 0x0000000003037212 */ /* 0x000fc800078ec0ff */
[----:B------:R-:W-:-:S04]  /*10d0*/  IADD3 R3, PT, PT, R6, R3, RZ ;  /* 0x0000000306037210 */ /* 0x000fc80007ffe0ff */
[----:B------:R-:W-:Y:S01]  /*10e0*/  LOP3.LUT R4, R3, R4, RZ, 0xfc, !PT ;  /* 0x0000000403047212 */ /* 0x000fe200078efcff */
[----:B------:R-:W-:Y:S06]  /*10f0*/  BRA `(.L_x_32) ;  /* 0x0000000000107947 */ /* 0x000fec0003800000 */
.L_x_31:
[----:B------:R-:W-:-:S04]  /*1100*/  LOP3.LUT R4, R4, 0x80000000, RZ, 0xc0, !PT ;  /* 0x8000000004047812 */ /* 0x000fc800078ec0ff */
[----:B------:R-:W-:Y:S01]  /*1110*/  LOP3.LUT R4, R4, 0x7f800000, RZ, 0xfc, !PT ;  /* 0x7f80000004047812 */ /* 0x000fe200078efcff */
[----:B------:R-:W-:Y:S06]  /*1120*/  BRA `(.L_x_32) ;  /* 0x0000000000047947 */ /* 0x000fec0003800000 */
.L_x_30:
[----:B------:R-:W-:-:S07]  /*1130*/  IMAD R4, R3, 0x800000, R4 ;  /* 0x0080000003047824 */ /* 0x000fce00078e0204 */
.L_x_32:
[----:B------:R-:W-:Y:S05]  /*1140*/  BSYNC.RECONVERGENT B2 ;  /* 0x0000000000027941 */ /* 0x000fea0003800200 */
.L_x_29:
[----:B------:R-:W-:Y:S05]  /*1150*/  BRA `(.L_x_33) ;  /* 0x0000000000207947 */ /* 0x000fea0003800000 */
.L_x_28:
[----:B------:R-:W-:-:S04]  /*1160*/  LOP3.LUT R4, R7, 0x80000000, R4, 0x48, !PT ;  /* 0x8000000007047812 */ /* 0x000fc800078e4804 */
[----:B------:R-:W-:Y:S01]  /*1170*/  LOP3.LUT R4, R4, 0x7f800000, RZ, 0xfc, !PT ;  /* 0x7f80000004047812 */ /* 0x000fe200078efcff */
[----:B------:R-:W-:Y:S06]  /*1180*/  BRA `(.L_x_33) ;  /* 0x0000000000147947 */ /* 0x000fec0003800000 */
.L_x_27:
[----:B------:R-:W-:Y:S01]  /*1190*/  LOP3.LUT R4, R7, 0x80000000, R4, 0x48, !PT ;  /* 0x8000000007047812 */ /* 0x000fe200078e4804 */
[----:B------:R-:W-:Y:S06]  /*11a0*/  BRA `(.L_x_33) ;  /* 0x00000000000c7947 */ /* 0x000fec0003800000 */
.L_x_26:
[----:B------:R-:W0:Y:S01]  /*11b0*/  MUFU.RSQ R4, -QNAN ;  /* 0xffc0000000047908 */ /* 0x000e220000001400 */
[----:B------:R-:W-:Y:S05]  /*11c0*/  BRA `(.L_x_33) ;  /* 0x0000000000047947 */ /* 0x000fea0003800000 */
.L_x_25:
[----:B------:R-:W-:-:S07]  /*11d0*/  FADD.FTZ R4, R0, 255 ;  /* 0x437f000000047421 */ /* 0x000fce0000010000 */
.L_x_33:
[----:B------:R-:W-:Y:S05]  /*11e0*/  BSYNC.RECONVERGENT B0 ;  /* 0x0000000000007941 */ /* 0x000fea0003800200 */
.L_x_22:
[----:B------:R-:W-:-:S04]  /*11f0*/  HFMA2 R3, -RZ, RZ, 0, 0 ;  /* 0x00000000ff037431 */ /* 0x000fc800000001ff */
[----:B0-----:R-:W-:Y:S05]  /*1200*/  RET.REL.NODEC R2 `(_Z21imageProcessingKernelPfS_ii) ;  /* 0xffffffec027c7950 */ /* 0x001fea0003c3ffff */
.L_x_34:
        /* <DEDUP_REMOVED lines=15> */
.L_x_36:


//--------------------- .nv.global.init           --------------------------
	.section	.nv.global.init,"aw",@progbits
	.align	4
.nv.global.init:
	.type		__cudart_i2opi_f,@object
	.size		__cudart_i2opi_f,(.L_0 - __cudart_i2opi_f)
__cudart_i2opi_f:
        /*0000*/ 	.byte	0x41, 0x90, 0x43, 0x3c, 0x99, 0x95, 0x62, 0xdb, 0xc0, 0xdd, 0x34, 0xf5, 0xd1, 0x57, 0x27, 0xfc
        /*0010*/ 	.byte	0x29, 0x15, 0x44, 0x4e, 0x6e, 0x83, 0xf9, 0xa2
.L_0:


//--------------------- .nv.shared.reserved.0     --------------------------
	.section	.nv.shared.reserved.0,"aw",@nobits
	.weak		__nv_reservedSMEM_offset_0_alias
	.size		__nv_reservedSMEM_offset_0_alias, 0, 64
	.other		__nv_reservedSMEM_offset_0_alias,@"STO_CUDA_RESERVED_SHARED STV_DEFAULT"
__nv_reservedSMEM_offset_0_alias:
	.zero		0
	.zero		64


//--------------------- .nv.constant0._Z17convolutionKernelPfS_iii --------------------------
	.section	.nv.constant0._Z17convolutionKernelPfS_iii,"a",@progbits
	.sectionflags	@""
	.align	4
.nv.constant0._Z17convolutionKernelPfS_iii:
	.zero		924


//--------------------- .nv.constant0._Z21imageProcessingKernelPfS_ii --------------------------
	.section	.nv.constant0._Z21imageProcessingKernelPfS_ii,"a",@progbits
	.sectionflags	@""
	.align	4
.nv.constant0._Z21imageProcessingKernelPfS_ii:
	.zero		920


//--------------------- SYMBOLS --------------------------

	.type		.nv.reservedSmem.offset0,@object
	.size		.nv.reservedSmem.offset0,0x4
